def attn_fwd(
    Q,
    K,
    V,
    Out,
    Lse,
    sm_scale,
    stride_qz,
    stride_qh,
    stride_qm,
    stride_qk,
    stride_kz,
    stride_kh,
    stride_kn,
    stride_kk,
    stride_vz,
    stride_vh,
    stride_vn,
    stride_vk,
    stride_oz,
    stride_oh,
    stride_om,
    stride_ok,
    seqlen_q,
    seqlen_k,
    BLOCK_M: tl.constexpr,
    BLOCK_N: tl.constexpr,
    HEAD_DIM: tl.constexpr,
    CAUSAL: tl.constexpr,
):
    start_m = tl.program_id(0)
    off_hz = tl.program_id(1)
    q_off = off_hz * stride_qh
    k_off = off_hz * stride_kh
    v_off = off_hz * stride_vh
    offs_m = start_m * BLOCK_M + tl.arange(0, BLOCK_M)
    offs_d = tl.arange(0, HEAD_DIM)
    offs_n = tl.arange(0, BLOCK_N)
    q_ptrs = Q + q_off + offs_m[:, None] * stride_qm + offs_d[None, :] * stride_qk
    k_ptrs = K + k_off + offs_d[:, None] * stride_kk + offs_n[None, :] * stride_kn
    v_ptrs = V + v_off + offs_n[:, None] * stride_vn + offs_d[None, :] * stride_vk
    m_i = tl.full([BLOCK_M], float("-inf"), dtype=tl.float32)
    l_i = tl.zeros([BLOCK_M], dtype=tl.float32) + 1.0
    acc = tl.zeros([BLOCK_M, HEAD_DIM], dtype=tl.float32)
    q = tl.load(q_ptrs)
    acc, l_i, m_i = _attn_fwd_inner(
        acc,
        l_i,
        m_i,
        q,
        k_ptrs,
        v_ptrs,
        sm_scale,
        stride_kn,
        stride_vn,
        start_m,
        seqlen_k,
        BLOCK_M,
        BLOCK_N,
        HEAD_DIM,
        CAUSAL,
    )
    acc = acc / l_i[:, None]
    lse = m_i + tl.math.log2(l_i) / 1.4426950408889634
    o_ptrs = (
        Out
        + off_hz * stride_oh
        + offs_m[:, None] * stride_om
        + offs_d[None, :] * stride_ok
    )
    tl.store(o_ptrs, acc.to(Out.dtype.element_ty))
    tl.store(Lse + off_hz * seqlen_q + offs_m, lse)

# config = {"BLOCK_M": 32, "BLOCK_N": 32, "HEAD_DIM": 128, "arch": "sm_100", "causal": true, "dtype": "fp8e4m3", "num_stages": 2, "num_warps": 4}
# arch = sm_100


// ===== COMPILED SASS (sm_100a) =====

	.target	sm_100a

	.elftype	@"ET_EXEC"


//--------------------- .note.nv.tkinfo           --------------------------
	.section	.note.nv.tkinfo,"",@"SHT_NOTE"
	.sectionflags	@"SHF_NOTE_NV_TKINFO"
	.tkinfo
        /*0018*/ 	.word	0x00000081
        /*0030*/ 	.string	""
        /*0030*/ 	.string	"ptxas-blackwell"
        /*0030*/ 	.string	"Cuda compilation tools, release 12.9, V12.9.86"
        /*0030*/ 	.string	"Build cuda_12.9.r12.9/compiler.36037853_0"
        /*0030*/ 	.string	"-v  -suppress-debug-info  -lineinfo  -arch sm_100a "



//--------------------- .note.nv.cuver            --------------------------
	.section	.note.nv.cuver,"",@"SHT_NOTE"
	.sectionflags	@"SHF_NOTE_NV_CUVER"
        /*0018*/ 	.short	0x0001
        /*001a*/ 	.short	0x0064
        /*001c*/ 	.short	0x0001
        /*001e*/ 	.short	0x0000
        /*0020*/ 	.short	0x0001
        /*0022*/ 	.short	0x0000


//--------------------- .nv.info                  --------------------------
	.section	.nv.info,"",@"SHT_CUDA_INFO"
	.align	4


	//----- nvinfo : EIATTR_REGCOUNT
	.align		4
        /*0000*/ 	.byte	0x04, 0x2f
        /*0002*/ 	.short	(.L_2 - .L_1)
	.align		4
.L_1:
        /*0004*/ 	.word	index@(attn_fwd)
        /*0008*/ 	.word	0x000000f4


	//----- nvinfo : EIATTR_FRAME_SIZE
	.align		4
.L_2:
        /*000c*/ 	.byte	0x04, 0x11
        /*000e*/ 	.short	(.L_4 - .L_3)
	.align		4
.L_3:
        /*0010*/ 	.word	index@(attn_fwd)
        /*0014*/ 	.word	0x00000000


	//----- nvinfo : EIATTR_MIN_STACK_SIZE
	.align		4
.L_4:
        /*0018*/ 	.byte	0x04, 0x12
        /*001a*/ 	.short	(.L_6 - .L_5)
	.align		4
.L_5:
        /*001c*/ 	.word	index@(attn_fwd)
        /*0020*/ 	.word	0x00000000
.L_6:


//--------------------- .nv.info.attn_fwd         --------------------------
	.section	.nv.info.attn_fwd,"",@"SHT_CUDA_INFO"
	.sectionflags	@""
	.align	4


	//----- nvinfo : EIATTR_CUDA_API_VERSION
	.align		4
        /*0000*/ 	.byte	0x04, 0x37
        /*0002*/ 	.short	(.L_8 - .L_7)
.L_7:
        /*0004*/ 	.word	0x00000081


	//----- nvinfo : EIATTR_KPARAM_INFO
	.align		4
.L_8:
        /*0008*/ 	.byte	0x04, 0x17
        /*000a*/ 	.short	(.L_10 - .L_9)
.L_9:
        /*000c*/ 	.word	0x00000000
        /*0010*/ 	.short	0x0019
        /*0012*/ 	.short	0x0080
        /*0014*/ 	.byte	0x00, 0xf4, 0x21, 0x00


	//----- nvinfo : EIATTR_KPARAM_INFO
	.align		4
.L_10:
        /*0018*/ 	.byte	0x04, 0x17
        /*001a*/ 	.short	(.L_12 - .L_11)
.L_11:
        /*001c*/ 	.word	0x00000000
        /*0020*/ 	.short	0x0018
        /*0022*/ 	.short	0x0078
        /*0024*/ 	.byte	0x00, 0xf4, 0x21, 0x00


	//----- nvinfo : EIATTR_KPARAM_INFO
	.align		4
.L_12:
        /*0028*/ 	.byte	0x04, 0x17
        /*002a*/ 	.short	(.L_14 - .L_13)
.L_13:
        /*002c*/ 	.word	0x00000000
        /*0030*/ 	.short	0x0017
        /*0032*/ 	.short	0x0070
        /*0034*/ 	.byte	0x00, 0xf0, 0x11, 0x00


	//----- nvinfo : EIATTR_KPARAM_INFO
	.align		4
.L_14:
        /*0038*/ 	.byte	0x04, 0x17
        /*003a*/ 	.short	(.L_16 - .L_15)
.L_15:
        /*003c*/ 	.word	0x00000000
        /*0040*/ 	.short	0x0016
        /*0042*/ 	.short	0x006c
        /*0044*/ 	.byte	0x00, 0xf0, 0x11, 0x00


	//----- nvinfo : EIATTR_KPARAM_INFO
	.align		4
.L_16:
        /*0048*/ 	.byte	0x04, 0x17
        /*004a*/ 	.short	(.L_18 - .L_17)
.L_17:
        /*004c*/ 	.word	0x00000000
        /*0050*/ 	.short	0x0015
        /*0052*/ 	.short	0x0068
        /*0054*/ 	.byte	0x00, 0xf0, 0x11, 0x00


	//----- nvinfo : EIATTR_KPARAM_INFO
	.align		4
.L_18:
        /*0058*/ 	.byte	0x04, 0x17
        /*005a*/ 	.short	(.L_20 - .L_19)
.L_19:
        /*005c*/ 	.word	0x00000000
        /*0060*/ 	.short	0x0014
        /*0062*/ 	.short	0x0064
        /*0064*/ 	.byte	0x00, 0xf0, 0x11, 0x00


	//----- nvinfo : EIATTR_KPARAM_INFO
	.align		4
.L_20:
        /*0068*/ 	.byte	0x04, 0x17
        /*006a*/ 	.short	(.L_22 - .L_21)
.L_21:
        /*006c*/ 	.word	0x00000000
        /*0070*/ 	.short	0x0013
        /*0072*/ 	.short	0x0060
        /*0074*/ 	.byte	0x00, 0xf0, 0x11, 0x00


	//----- nvinfo : EIATTR_KPARAM_INFO
	.align		4
.L_22:
        /*0078*/ 	.byte	0x04, 0x17
        /*007a*/ 	.short	(.L_24 - .L_23)
.L_23:
        /*007c*/ 	.word	0x00000000
        /*0080*/ 	.short	0x0012
        /*0082*/ 	.short	0x005c
        /*0084*/ 	.byte	0x00, 0xf0, 0x11, 0x00


	//----- nvinfo : EIATTR_KPARAM_INFO
	.align		4
.L_24:
        /*0088*/ 	.byte	0x04, 0x17
        /*008a*/ 	.short	(.L_26 - .L_25)
.L_25:
        /*008c*/ 	.word	0x00000000
        /*0090*/ 	.short	0x0011
        /*0092*/ 	.short	0x0058
        /*0094*/ 	.byte	0x00, 0xf0, 0x11, 0x00


	//----- nvinfo : EIATTR_KPARAM_INFO
	.align		4
.L_26:
        /*0098*/ 	.byte	0x04, 0x17
        /*009a*/ 	.short	(.L_28 - .L_27)
.L_27:
        /*009c*/ 	.word	0x00000000
        /*00a0*/ 	.short	0x0010
        /*00a2*/ 	.short	0x0054
        /*00a4*/ 	.byte	0x00, 0xf0, 0x11, 0x00


	//----- nvinfo : EIATTR_KPARAM_INFO
	.align		4
.L_28:
        /*00a8*/ 	.byte	0x04, 0x17
        /*00aa*/ 	.short	(.L_30 - .L_29)
.L_29:
        /*00ac*/ 	.word	0x00000000
        /*00b0*/ 	.short	0x000f
        /*00b2*/ 	.short	0x0050
        /*00b4*/ 	.byte	0x00, 0xf0, 0x11, 0x00


	//----- nvinfo : EIATTR_KPARAM_INFO
	.align		4
.L_30:
        /*00b8*/ 	.byte	0x04, 0x17
        /*00ba*/ 	.short	(.L_32 - .L_31)
.L_31:
        /*00bc*/ 	.word	0x00000000
        /*00c0*/ 	.short	0x000e
        /*00c2*/ 	.short	0x004c
        /*00c4*/ 	.byte	0x00, 0xf0, 0x11, 0x00


	//----- nvinfo : EIATTR_KPARAM_INFO
	.align		4
.L_32:
        /*00c8*/ 	.byte	0x04, 0x17
        /*00ca*/ 	.short	(.L_34 - .L_33)
.L_33:
        /*00cc*/ 	.word	0x00000000
        /*00d0*/ 	.short	0x000d
        /*00d2*/ 	.short	0x0048
        /*00d4*/ 	.byte	0x00, 0xf0, 0x11, 0x00


	//----- nvinfo : EIATTR_KPARAM_INFO
	.align		4
.L_34:
        /*00d8*/ 	.byte	0x04, 0x17
        /*00da*/ 	.short	(.L_36 - .L_35)
.L_35:
        /*00dc*/ 	.word	0x00000000
        /*00e0*/ 	.short	0x000c
        /*00e2*/ 	.short	0x0044
        /*00e4*/ 	.byte	0x00, 0xf0, 0x11, 0x00


	//----- nvinfo : EIATTR_KPARAM_INFO
	.align		4
.L_36:
        /*00e8*/ 	.byte	0x04, 0x17
        /*00ea*/ 	.short	(.L_38 - .L_37)
.L_37:
        /*00ec*/ 	.word	0x00000000
        /*00f0*/ 	.short	0x000b
        /*00f2*/ 	.short	0x0040
        /*00f4*/ 	.byte	0x00, 0xf0, 0x11, 0x00


	//----- nvinfo : EIATTR_KPARAM_INFO
	.align		4
.L_38:
        /*00f8*/ 	.byte	0x04, 0x17
        /*00fa*/ 	.short	(.L_40 - .L_39)
.L_39:
        /*00fc*/ 	.word	0x00000000
        /*0100*/ 	.short	0x000a
        /*0102*/ 	.short	0x003c
        /*0104*/ 	.byte	0x00, 0xf0, 0x11, 0x00


	//----- nvinfo : EIATTR_KPARAM_INFO
	.align		4
.L_40:
        /*0108*/ 	.byte	0x04, 0x17
        /*010a*/ 	.short	(.L_42 - .L_41)
.L_41:
        /*010c*/ 	.word	0x00000000
        /*0110*/ 	.short	0x0009
        /*0112*/ 	.short	0x0038
        /*0114*/ 	.byte	0x00, 0xf0, 0x11, 0x00


	//----- nvinfo : EIATTR_KPARAM_INFO
	.align		4
.L_42:
        /*0118*/ 	.byte	0x04, 0x17
        /*011a*/ 	.short	(.L_44 - .L_43)
.L_43:
        /*011c*/ 	.word	0x00000000
        /*0120*/ 	.short	0x0008
        /*0122*/ 	.short	0x0034
        /*0124*/ 	.byte	0x00, 0xf0, 0x11, 0x00


	//----- nvinfo : EIATTR_KPARAM_INFO
	.align		4
.L_44:
        /*0128*/ 	.byte	0x04, 0x17
        /*012a*/ 	.short	(.L_46 - .L_45)
.L_45:
        /*012c*/ 	.word	0x00000000
        /*0130*/ 	.short	0x0007
        /*0132*/ 	.short	0x0030
        /*0134*/ 	.byte	0x00, 0xf0, 0x11, 0x00


	//----- nvinfo : EIATTR_KPARAM_INFO
	.align		4
.L_46:
        /*0138*/ 	.byte	0x04, 0x17
        /*013a*/ 	.short	(.L_48 - .L_47)
.L_47:
        /*013c*/ 	.word	0x00000000
        /*0140*/ 	.short	0x0006
        /*0142*/ 	.short	0x002c
        /*0144*/ 	.byte	0x00, 0xf0, 0x11, 0x00


	//----- nvinfo : EIATTR_KPARAM_INFO
	.align		4
.L_48:
        /*0148*/ 	.byte	0x04, 0x17
        /*014a*/ 	.short	(.L_50 - .L_49)
.L_49:
        /*014c*/ 	.word	0x00000000
        /*0150*/ 	.short	0x0005
        /*0152*/ 	.short	0x0028
        /*0154*/ 	.byte	0x00, 0xf0, 0x11, 0x00


	//----- nvinfo : EIATTR_KPARAM_INFO
	.align		4
.L_50:
        /*0158*/ 	.byte	0x04, 0x17
        /*015a*/ 	.short	(.L_52 - .L_51)
.L_51:
        /*015c*/ 	.word	0x00000000
        /*0160*/ 	.short	0x0004
        /*0162*/ 	.short	0x0020
        /*0164*/ 	.byte	0x00, 0xf4, 0x21, 0x00


	//----- nvinfo : EIATTR_KPARAM_INFO
	.align		4
.L_52:
        /*0168*/ 	.byte	0x04, 0x17
        /*016a*/ 	.short	(.L_54 - .L_53)
.L_53:
        /*016c*/ 	.word	0x00000000
        /*0170*/ 	.short	0x0003
        /*0172*/ 	.short	0x0018
        /*0174*/ 	.byte	0x00, 0xf4, 0x21, 0x00


	//----- nvinfo : EIATTR_KPARAM_INFO
	.align		4
.L_54:
        /*0178*/ 	.byte	0x04, 0x17
        /*017a*/ 	.short	(.L_56 - .L_55)
.L_55:
        /*017c*/ 	.word	0x00000000
        /*0180*/ 	.short	0x0002
        /*0182*/ 	.short	0x0010
        /*0184*/ 	.byte	0x00, 0xf4, 0x21, 0x00


	//----- nvinfo : EIATTR_KPARAM_INFO
	.align		4
.L_56:
        /*0188*/ 	.byte	0x04, 0x17
        /*018a*/ 	.short	(.L_58 - .L_57)
.L_57:
        /*018c*/ 	.word	0x00000000
        /*0190*/ 	.short	0x0001
        /*0192*/ 	.short	0x0008
        /*0194*/ 	.byte	0x00, 0xf4, 0x21, 0x00


	//----- nvinfo : EIATTR_KPARAM_INFO
	.align		4
.L_58:
        /*0198*/ 	.byte	0x04, 0x17
        /*019a*/ 	.short	(.L_60 - .L_59)
.L_59:
        /*019c*/ 	.word	0x00000000
        /*01a0*/ 	.short	0x0000
        /*01a2*/ 	.short	0x0000
        /*01a4*/ 	.byte	0x00, 0xf4, 0x21, 0x00


	//----- nvinfo : EIATTR_SPARSE_MMA_MASK
	.align		4
.L_60:
        /*01a8*/ 	.byte	0x03, 0x50
        /*01aa*/ 	.short	0x0000


	//----- nvinfo : EIATTR_MAXREG_COUNT
	.align		4
        /*01ac*/ 	.byte	0x03, 0x1b
        /*01ae*/ 	.short	0x00ff


	//----- nvinfo : EIATTR_NUM_BARRIERS
	.align		4
        /*01b0*/ 	.byte	0x02, 0x4c
        /*01b2*/ 	.byte	0x01
	.zero		1


	//----- nvinfo : EIATTR_COOP_GROUP_MASK_REGIDS
	.align		4
        /*01b4*/ 	.byte	0x04, 0x29
        /*01b6*/ 	.short	(.L_62 - .L_61)


	//   ....[0]....
.L_61:
        /*01b8*/ 	.word	0xffffffff


	//   ....[1]....
        /*01bc*/ 	.word	0xffffffff


	//   ....[2]....
        /*01c0*/ 	.word	0xffffffff


	//   ....[3]....
        /*01c4*/ 	.word	0xffffffff


	//   ....[4]....
        /*01c8*/ 	.word	0xffffffff


	//   ....[5]....
        /*01cc*/ 	.word	0xffffffff


	//   ....[6]....
        /*01d0*/ 	.word	0xffffffff


	//   ....[7]....
        /*01d4*/ 	.word	0xffffffff


	//   ....[8]....
        /*01d8*/ 	.word	0xffffffff


	//   ....[9]....
        /*01dc*/ 	.word	0xffffffff


	//   ....[10]....
        /*01e0*/ 	.word	0xffffffff


	//   ....[11]....
        /*01e4*/ 	.word	0xffffffff


	//   ....[12]....
        /*01e8*/ 	.word	0xffffffff


	//   ....[13]....
        /*01ec*/ 	.word	0xffffffff


	//   ....[14]....
        /*01f0*/ 	.word	0xffffffff


	//   ....[15]....
        /*01f4*/ 	.word	0xffffffff


	//   ....[16]....
        /*01f8*/ 	.word	0xffffffff


	//   ....[17]....
        /*01fc*/ 	.word	0xffffffff


	//   ....[18]....
        /*0200*/ 	.word	0xffffffff


	//   ....[19]....
        /*0204*/ 	.word	0xffffffff


	//----- nvinfo : EIATTR_COOP_GROUP_INSTR_OFFSETS
	.align		4
.L_62:
        /*0208*/ 	.byte	0x04, 0x28
        /*020a*/ 	.short	(.L_64 - .L_63)


	//   ....[0]....
.L_63:
        /*020c*/ 	.word	0x000034f0


	//   ....[1]....
        /*0210*/ 	.word	0x00003500


	//   ....[2]....
        /*0214*/ 	.word	0x00003510


	//   ....[3]....
        /*0218*/ 	.word	0x00003520


	//   ....[4]....
        /*021c*/ 	.word	0x00003560


	//   ....[5]....
        /*0220*/ 	.word	0x00003580


	//   ....[6]....
        /*0224*/ 	.word	0x00003590


	//   ....[7]....
        /*0228*/ 	.word	0x000035a0


	//   ....[8]....
        /*022c*/ 	.word	0x00003750


	//   ....[9]....
        /*0230*/ 	.word	0x00003770


	//   ....[10]....
        /*0234*/ 	.word	0x000039e0


	//   ....[11]....
        /*0238*/ 	.word	0x000039f0


	//   ....[12]....
        /*023c*/ 	.word	0x00003a10


	//   ....[13]....
        /*0240*/ 	.word	0x00003a20


	//   ....[14]....
        /*0244*/ 	.word	0x00003a50


	//   ....[15]....
        /*0248*/ 	.word	0x00003a70


	//   ....[16]....
        /*024c*/ 	.word	0x00003a90


	//   ....[17]....
        /*0250*/ 	.word	0x00003aa0


	//   ....[18]....
        /*0254*/ 	.word	0x00003b60


	//   ....[19]....
        /*0258*/ 	.word	0x00003b80


	//----- nvinfo : EIATTR_VRC_CTA_INIT_COUNT
	.align		4
.L_64:
        /*025c*/ 	.byte	0x02, 0x4a
	.zero		1
	.zero		1


	//----- nvinfo : EIATTR_EXIT_INSTR_OFFSETS
	.align		4
        /*0260*/ 	.byte	0x04, 0x1c
        /*0262*/ 	.short	(.L_66 - .L_65)


	//   ....[0]....
.L_65:
        /*0264*/ 	.word	0x00006fa0


	//   ....[1]....
        /*0268*/ 	.word	0x00006fd0


	//----- nvinfo : EIATTR_REQNTID
	.align		4
.L_66:
        /*026c*/ 	.byte	0x04, 0x10
        /*026e*/ 	.short	(.L_68 - .L_67)
.L_67:
        /*0270*/ 	.word	0x00000080
        /*0274*/ 	.word	0x00000001
        /*0278*/ 	.word	0x00000001


	//----- nvinfo : EIATTR_CBANK_PARAM_SIZE
	.align		4
.L_68:
        /*027c*/ 	.byte	0x03, 0x19
        /*027e*/ 	.short	0x0088


	//----- nvinfo : EIATTR_PARAM_CBANK
	.align		4
        /*0280*/ 	.byte	0x04, 0x0a
        /*0282*/ 	.short	(.L_70 - .L_69)
	.align		4
.L_69:
        /*0284*/ 	.word	index@(.nv.constant0.attn_fwd)
        /*0288*/ 	.short	0x0380
        /*028a*/ 	.short	0x0088


	//----- nvinfo : EIATTR_SW_WAR
	.align		4
.L_70:
        /*028c*/ 	.byte	0x04, 0x36
        /*028e*/ 	.short	(.L_72 - .L_71)
.L_71:
        /*0290*/ 	.word	0x00000008
.L_72:


//--------------------- .nv.compat                --------------------------
	.section	.nv.compat,"",@"SHT_CUDA_COMPAT_INFO"
	.align	4
        /*0000*/ 	.byte	0x02, 0x02, 0x02, 0x00, 0x02, 0x05, 0x05, 0x00, 0x02, 0x03, 0x00, 0x00, 0x02, 0x06, 0x01, 0x00


//--------------------- .nv.callgraph             --------------------------
	.section	.nv.callgraph,"",@"SHT_CUDA_CALLGRAPH"
	.align	4
	.sectionentsize	8
	.align		4
        /*0000*/ 	.word	0x00000000
	.align		4
        /*0004*/ 	.word	0xffffffff
	.align		4
        /*0008*/ 	.word	0x00000000
	.align		4
        /*000c*/ 	.word	0xfffffffe
	.align		4
        /*0010*/ 	.word	0x00000000
	.align		4
        /*0014*/ 	.word	0xfffffffd
	.align		4
        /*0018*/ 	.word	0x00000000
	.align		4
        /*001c*/ 	.word	0xfffffffc


//--------------------- .nv.constant4             --------------------------
	.section	.nv.constant4,"a",@progbits
	.align	8
	.align		8
.nv.constant4:
        /*0000*/ 	.dword	_$_str


//--------------------- .text.attn_fwd            --------------------------
	.section	.text.attn_fwd,"ax",@progbits
	.align	128
        .global         attn_fwd
        .type           attn_fwd,@function
        .size           attn_fwd,(.L_x_3 - attn_fwd)
        .other          attn_fwd,@"STO_CUDA_ENTRY STV_DEFAULT"
attn_fwd:
.text.attn_fwd:
[----:B------:R-:W0:Y:S01]  /*0000*/  LDC R1, c[0x0][0x37c] ;  /* 0x0000df00ff017b82 */ /* 0x000e220000000800 */
[----:B------:R-:W1:Y:S07]  /*0010*/  S2R R3, SR_CTAID.X ;  /* 0x0000000000037919 */ /* 0x000e6e0000002500 */
[----:B------:R-:W2:Y:S01]  /*0020*/  S2UR UR9, SR_CTAID.Y ;  /* 0x00000000000979c3 */ /* 0x000ea20000002600 */
[----:B------:R-:W2:Y:S01]  /*0030*/  LDCU.64 UR4, c[0x0][0x3b0] ;  /* 0x00007600ff0477ac */ /* 0x000ea20008000a00 */
[----:B------:R-:W3:Y:S01]  /*0040*/  S2R R210, SR_TID.X ;  /* 0x0000000000d27919 */ /* 0x000ee20000002100 */
[----:B------:R-:W4:Y:S05]  /*0050*/  LDCU.64 UR10, c[0x0][0x358] ;  /* 0x00006b00ff0a77ac */ /* 0x000f2a0008000a00 */
[----:B------:R-:W5:Y:S08]  /*0060*/  LDC R47, c[0x0][0x3b8] ;  /* 0x0000ee00ff2f7b82 */ /* 0x000f700000000800 */
[----:B------:R-:W0:Y:S01]  /*0070*/  LDC.64 R44, c[0x0][0x380] ;  /* 0x0000e000ff2c7b82 */ /* 0x000e220000000a00 */
[----:B--2---:R-:W-:Y:S01]  /*0080*/  UIMAD UR4, UR9, UR4, URZ ;  /* 0x00000004090472a4 */ /* 0x004fe2000f8e02ff */
[----:B-1----:R-:W-:Y:S01]  /*0090*/  IMAD.SHL.U32 R3, R3, 0x20, RZ ;  /* 0x0000002003037824 */ /* 0x002fe200078e00ff */
[----:B---3--:R-:W-:-:S04]  /*00a0*/  SHF.R.U32.HI R2, RZ, 0x5, R210 ;  /* 0x00000005ff027819 */ /* 0x008fc800000116d2 */
[----:B------:R-:W-:Y:S02]  /*00b0*/  LOP3.LUT R218, R3, 0x1f, R210, 0xf8, !PT ;  /* 0x0000001f03da7812 */ /* 0x000fe400078ef8d2 */
[----:B------:R-:W-:-:S03]  /*00c0*/  SGXT.U32 R2, R2, 0x2 ;  /* 0x000000020202781a */ /* 0x000fc60000000000 */
[----:B------:R-:W-:Y:S01]  /*00d0*/  IMAD R5, R218, UR5, RZ ;  /* 0x00000005da057c24 */ /* 0x000fe2000f8e02ff */
[----:B------:R-:W-:Y:S01]  /*00e0*/  USHF.R.S32.HI UR5, URZ, 0x1f, UR4 ;  /* 0x0000001fff057899 */ /* 0x000fe20008011404 */
[----:B-----5:R-:W-:-:S03]  /*00f0*/  IMAD R0, R2, R47, RZ ;  /* 0x0000002f02007224 */ /* 0x020fc600078e02ff */
[----:B0-----:R-:W-:Y:S01]  /*0100*/  IADD3 R43, P0, P1, R5, UR4, R44 ;  /* 0x00000004052b7c10 */ /* 0x001fe2000f91e02c */
[----:B------:R-:W-:Y:S01]  /*0110*/  IMAD R7, R47, 0x4, R0 ;  /* 0x000000042f077824 */ /* 0x000fe200078e0200 */
[----:B------:R-:W-:-:S03]  /*0120*/  SHF.R.S32.HI R4, RZ, 0x1f, R5 ;  /* 0x0000001fff047819 */ /* 0x000fc60000011405 */
[----:B------:R-:W-:Y:S01]  /*0130*/  IMAD R9, R47, 0x4, R7 ;  /* 0x000000042f097824 */ /* 0x000fe200078e0207 */
[----:B------:R-:W-:Y:S02]  /*0140*/  IADD3.X R45, PT, PT, R4, UR5, R45, P0, P1 ;  /* 0x00000005042d7c10 */ /* 0x000fe400087e242d */
[CC--:B------:R-:W-:Y:S02]  /*0150*/  IADD3 R4, P0, PT, R0.reuse, R43.reuse, RZ ;  /* 0x0000002b00047210 */ /* 0x0c0fe40007f1e0ff */
[----:B------:R-:W-:Y:S02]  /*0160*/  IADD3 R6, P1, PT, R7, R43, RZ ;  /* 0x0000002b07067210 */ /* 0x000fe40007f3e0ff */
[----:B------:R-:W-:Y:S01]  /*0170*/  LEA.HI.X.SX32 R5, R0, R45, 0x1, P0 ;  /* 0x0000002d00057211 */ /* 0x000fe200000f0eff */
[----:B------:R-:W-:Y:S01]  /*0180*/  IMAD R0, R47, 0x4, R9 ;  /* 0x000000042f007824 */ /* 0x000fe200078e0209 */
[----:B------:R-:W-:Y:S02]  /*0190*/  IADD3 R8, P0, PT, R9, R43, RZ ;  /* 0x0000002b09087210 */ /* 0x000fe40007f1e0ff */
[-C--:B------:R-:W-:Y:S01]  /*01a0*/  LEA.HI.X.SX32 R7, R7, R45.reuse, 0x1, P1 ;  /* 0x0000002d07077211 */ /* 0x080fe200008f0eff */
[----:B----4-:R0:W2:Y:S01]  /*01b0*/  LDG.E.U8 R17, desc[UR10][R4.64] ;  /* 0x0000000a04117981 */ /* 0x0100a2000c1e1100 */
[----:B------:R-:W-:Y:S01]  /*01c0*/  LEA.HI.X.SX32 R9, R9, R45, 0x1, P0 ;  /* 0x0000002d09097211 */ /* 0x000fe200000f0eff */
[C---:B------:R-:W-:Y:S01]  /*01d0*/  IMAD R13, R47.reuse, 0x4, R0 ;  /* 0x000000042f0d7824 */ /* 0x040fe200078e0200 */
[C---:B------:R-:W-:Y:S01]  /*01e0*/  IADD3 R10, P0, PT, R0.reuse, R43, RZ ;  /* 0x0000002b000a7210 */ /* 0x040fe20007f1e0ff */
[----:B------:R1:W2:Y:S03]  /*01f0*/  LDG.E.U8 R18, desc[UR10][R6.64] ;  /* 0x0000000a06127981 */ /* 0x0002a6000c1e1100 */
[----:B------:R-:W-:Y:S01]  /*0200*/  LEA.HI.X.SX32 R11, R0, R45, 0x1, P0 ;  /* 0x0000002d000b7211 */ /* 0x000fe200000f0eff */
[----:B------:R-:W-:Y:S01]  /*0210*/  IMAD R0, R47, 0x4, R13 ;  /* 0x000000042f007824 */ /* 0x000fe200078e020d */
[----:B------:R-:W-:Y:S01]  /*0220*/  IADD3 R12, P0, PT, R13, R43, RZ ;  /* 0x0000002b0d0c7210 */ /* 0x000fe20007f1e0ff */
[----:B------:R-:W3:Y:S02]  /*0230*/  LDG.E.U8 R19, desc[UR10][R8.64] ;  /* 0x0000000a08137981 */ /* 0x000ee4000c1e1100 */
[----:B------:R-:W-:Y:S01]  /*0240*/  IMAD R15, R47, 0x4, R0 ;  /* 0x000000042f0f7824 */ /* 0x000fe200078e0200 */
[----:B------:R-:W-:Y:S01]  /*0250*/  LEA.HI.X.SX32 R13, R13, R45, 0x1, P0 ;  /* 0x0000002d0d0d7211 */ /* 0x000fe200000f0eff */
[----:B------:R4:W3:Y:S01]  /*0260*/  LDG.E.U8 R20, desc[UR10][R10.64] ;  /* 0x0000000a0a147981 */ /* 0x0008e2000c1e1100 */
[CC--:B0-----:R-:W-:Y:S01]  /*0270*/  IADD3 R4, P0, PT, R0.reuse, R43.reuse, RZ ;  /* 0x0000002b00047210 */ /* 0x0c1fe20007f1e0ff */
[----:B------:R-:W-:Y:S01]  /*0280*/  IMAD R16, R47, 0x4, R15 ;  /* 0x000000042f107824 */ /* 0x000fe200078e020f */
[----:B------:R-:W-:Y:S01]  /*0290*/  IADD3 R14, P1, PT, R15, R43, RZ ;  /* 0x0000002b0f0e7210 */ /* 0x000fe20007f3e0ff */
[----:B------:R0:W5:Y:S01]  /*02a0*/  LDG.E.U8 R21, desc[UR10][R12.64] ;  /* 0x0000000a0c157981 */ /* 0x000162000c1e1100 */
[----:B------:R-:W-:Y:S01]  /*02b0*/  LEA.HI.X.SX32 R5, R0, R45, 0x1, P0 ;  /* 0x0000002d00057211 */ /* 0x000fe200000f0eff */
[----:B------:R-:W-:Y:S01]  /*02c0*/  IMAD R0, R47, 0x4, R16 ;  /* 0x000000042f007824 */ /* 0x000fe200078e0210 */
[----:B-1----:R-:W-:-:S02]  /*02d0*/  IADD3 R6, P0, PT, R16, R43, RZ ;  /* 0x0000002b10067210 */ /* 0x002fc40007f1e0ff */
[-C--:B------:R-:W-:Y:S01]  /*02e0*/  LEA.HI.X.SX32 R15, R15, R45.reuse, 0x1, P1 ;  /* 0x0000002d0f0f7211 */ /* 0x080fe200008f0eff */
[----:B------:R1:W5:Y:S01]  /*02f0*/  LDG.E.U8 R22, desc[UR10][R4.64] ;  /* 0x0000000a04167981 */ /* 0x000362000c1e1100 */
[----:B------:R-:W-:Y:S01]  /*0300*/  LEA.HI.X.SX32 R7, R16, R45, 0x1, P0 ;  /* 0x0000002d10077211 */ /* 0x000fe200000f0eff */
[C---:B----4-:R-:W-:Y:S01]  /*0310*/  IMAD R11, R47.reuse, 0x4, R0 ;  /* 0x000000042f0b7824 */ /* 0x050fe200078e0200 */
[C---:B------:R-:W-:Y:S01]  /*0320*/  IADD3 R8, P0, PT, R0.reuse, R43, RZ ;  /* 0x0000002b00087210 */ /* 0x040fe20007f1e0ff */
[----:B------:R4:W5:Y:S03]  /*0330*/  LDG.E.U8 R23, desc[UR10][R14.64] ;  /* 0x0000000a0e177981 */ /* 0x000966000c1e1100 */
[----:B------:R-:W-:Y:S01]  /*0340*/  LEA.HI.X.SX32 R9, R0, R45, 0x1, P0 ;  /* 0x0000002d00097211 */ /* 0x000fe200000f0eff */
[----:B------:R-:W-:Y:S01]  /*0350*/  IMAD R0, R47, 0x4, R11 ;  /* 0x000000042f007824 */ /* 0x000fe200078e020b */
[-C--:B------:R-:W-:Y:S01]  /*0360*/  IADD3 R10, P0, PT, R11, R43.reuse, RZ ;  /* 0x0000002b0b0a7210 */ /* 0x080fe20007f1e0ff */
[----:B------:R4:W5:Y:S02]  /*0370*/  LDG.E.U8 R24, desc[UR10][R6.64] ;  /* 0x0000000a06187981 */ /* 0x000964000c1e1100 */
[----:B------:R-:W-:Y:S01]  /*0380*/  IMAD R16, R47, 0x4, R0 ;  /* 0x000000042f107824 */ /* 0x000fe200078e0200 */
[----:B0-----:R-:W-:Y:S01]  /*0390*/  IADD3 R12, P1, PT, R0, R43, RZ ;  /* 0x0000002b000c7210 */ /* 0x001fe20007f3e0ff */
[----:B------:R0:W5:Y:S01]  /*03a0*/  LDG.E.U8 R25, desc[UR10][R8.64] ;  /* 0x0000000a08197981 */ /* 0x000162000c1e1100 */
[----:B------:R-:W-:-:S02]  /*03b0*/  LEA.HI.X.SX32 R11, R11, R45, 0x1, P0 ;  /* 0x0000002d0b0b7211 */ /* 0x000fc400000f0eff */
[----:B------:R-:W-:Y:S01]  /*03c0*/  LEA.HI.X.SX32 R13, R0, R45, 0x1, P1 ;  /* 0x0000002d000d7211 */ /* 0x000fe200008f0eff */
[C---:B------:R-:W-:Y:S01]  /*03d0*/  IMAD R0, R47.reuse, 0x4, R16 ;  /* 0x000000042f007824 */ /* 0x040fe200078e0210 */
[C---:B-1----:R-:W-:Y:S01]  /*03e0*/  IADD3 R4, P0, PT, R16.reuse, R43, RZ ;  /* 0x0000002b10047210 */ /* 0x042fe20007f1e0ff */
[----:B------:R1:W5:Y:S03]  /*03f0*/  LDG.E.U8 R26, desc[UR10][R10.64] ;  /* 0x0000000a0a1a7981 */ /* 0x000366000c1e1100 */
[----:B------:R-:W-:Y:S01]  /*0400*/  LEA.HI.X.SX32 R5, R16, R45, 0x1, P0 ;  /* 0x0000002d10057211 */ /* 0x000fe200000f0eff */
[C---:B----4-:R-:W-:Y:S01]  /*0410*/  IMAD R15, R47.reuse, 0x4, R0 ;  /* 0x000000042f0f7824 */ /* 0x050fe200078e0200 */
[C---:B------:R-:W-:Y:S01]  /*0420*/  IADD3 R6, P0, PT, R0.reuse, R43, RZ ;  /* 0x0000002b00067210 */ /* 0x040fe20007f1e0ff */
[----:B------:R4:W5:Y:S03]  /*0430*/  LDG.E.U8 R27, desc[UR10][R12.64] ;  /* 0x0000000a0c1b7981 */ /* 0x000966000c1e1100 */
[----:B------:R-:W-:Y:S01]  /*0440*/  LEA.HI.X.SX32 R7, R0, R45, 0x1, P0 ;  /* 0x0000002d00077211 */ /* 0x000fe200000f0eff */
[----:B------:R-:W-:Y:S01]  /*0450*/  IMAD R0, R47, 0x4, R15 ;  /* 0x000000042f007824 */ /* 0x000fe200078e020f */
[-C--:B0-----:R-:W-:Y:S01]  /*0460*/  IADD3 R8, P0, PT, R15, R43.reuse, RZ ;  /* 0x0000002b0f087210 */ /* 0x081fe20007f1e0ff */
[----:B------:R0:W5:Y:S02]  /*0470*/  LDG.E.U8 R28, desc[UR10][R4.64] ;  /* 0x0000000a041c7981 */ /* 0x000164000c1e1100 */
[----:B------:R-:W-:Y:S01]  /*0480*/  IMAD R16, R47, 0x4, R0 ;  /* 0x000000042f107824 */ /* 0x000fe200078e0200 */
[----:B------:R-:W-:Y:S01]  /*0490*/  IADD3 R14, P1, PT, R0, R43, RZ ;  /* 0x0000002b000e7210 */ /* 0x000fe20007f3e0ff */
        /* <DEDUP_REMOVED lines=8> */
[C---:B0-----:R-:W-:Y:S01]  /*0520*/  IADD3 R4, P0, PT, R0.reuse, R43, RZ ;  /* 0x0000002b00047210 */ /* 0x041fe20007f1e0ff */
[----:B------:R0:W4:Y:S03]  /*0530*/  LDG.E.U8 R31, desc[UR10][R14.64] ;  /* 0x0000000a0e1f7981 */ /* 0x000126000c1e1100 */
[----:B------:R-:W-:Y:S01]  /*0540*/  LEA.HI.X.SX32 R5, R0, R45, 0x1, P0 ;  /* 0x0000002d00057211 */ /* 0x000fe200000f0eff */
[----:B------:R-:W-:Y:S01]  /*0550*/  IMAD R0, R47, 0x4, R13 ;  /* 0x000000042f007824 */ /* 0x000fe200078e020d */
[-C--:B------:R-:W-:Y:S01]  /*0560*/  IADD3 R6, P0, PT, R13, R43.reuse, RZ ;  /* 0x0000002b0d067210 */ /* 0x080fe20007f1e0ff */
[----:B------:R0:W4:Y:S02]  /*0570*/  LDG.E.U8 R32, desc[UR10][R10.64] ;  /* 0x0000000a0a207981 */ /* 0x000124000c1e1100 */
[----:B------:R-:W-:Y:S01]  /*0580*/  IMAD R16, R47, 0x4, R0 ;  /* 0x000000042f107824 */ /* 0x000fe200078e0200 */
[----:B------:R-:W-:Y:S01]  /*0590*/  IADD3 R12, P1, PT, R0, R43, RZ ;  /* 0x0000002b000c7210 */ /* 0x000fe20007f3e0ff */
[----:B------:R0:W4:Y:S01]  /*05a0*/  LDG.E.U8 R33, desc[UR10][R4.64] ;  /* 0x0000000a04217981 */ /* 0x000122000c1e1100 */
[----:B------:R-:W-:-:S02]  /*05b0*/  LEA.HI.X.SX32 R7, R13, R45, 0x1, P0 ;  /* 0x0000002d0d077211 */ /* 0x000fc400000f0eff */
[----:B------:R-:W-:Y:S01]  /*05c0*/  LEA.HI.X.SX32 R13, R0, R45, 0x1, P1 ;  /* 0x0000002d000d7211 */ /* 0x000fe200008f0eff */
[C---:B------:R-:W-:Y:S01]  /*05d0*/  IMAD R0, R47.reuse, 0x4, R16 ;  /* 0x000000042f007824 */ /* 0x040fe200078e0210 */
[C---:B-1----:R-:W-:Y:S01]  /*05e0*/  IADD3 R8, P0, PT, R16.reuse, R43, RZ ;  /* 0x0000002b10087210 */ /* 0x042fe20007f1e0ff */
[----:B------:R1:W4:Y:S03]  /*05f0*/  LDG.E.U8 R34, desc[UR10][R6.64] ;  /* 0x0000000a06227981 */ /* 0x000326000c1e1100 */
[----:B------:R-:W-:Y:S01]  /*0600*/  LEA.HI.X.SX32 R9, R16, R45, 0x1, P0 ;  /* 0x0000002d10097211 */ /* 0x000fe200000f0eff */
[C---:B0-----:R-:W-:Y:S01]  /*0610*/  IMAD R15, R47.reuse, 0x4, R0 ;  /* 0x000000042f0f7824 */ /* 0x041fe200078e0200 */
[C---:B------:R-:W-:Y:S01]  /*0620*/  IADD3 R10, P0, PT, R0.reuse, R43, RZ ;  /* 0x0000002b000a7210 */ /* 0x040fe20007f1e0ff */
        /* <DEDUP_REMOVED lines=28> */
[----:B------:R1:W4:Y:S02]  /*07f0*/  LDG.E.U8 R42, desc[UR10][R10.64] ;  /* 0x0000000a0a2a7981 */ /* 0x000324000c1e1100 */
[C---:B0-----:R-:W-:Y:S01]  /*0800*/  IMAD R15, R47.reuse, 0x4, R0 ;  /* 0x000000042f0f7824 */ /* 0x041fe200078e0200 */
[----:B------:R-:W-:Y:S01]  /*0810*/  LEA.HI.X.SX32 R5, R16, R45, 0x1, P0 ;  /* 0x0000002d10057211 */ /* 0x000fe200000f0eff */
[----:B------:R-:W4:Y:S01]  /*0820*/  LDG.E.U8 R12, desc[UR10][R12.64] ;  /* 0x0000000a0c0c7981 */ /* 0x000f22000c1e1100 */
[----:B------:R-:W-:Y:S01]  /*0830*/  IADD3 R6, P0, PT, R0, R43, RZ ;  /* 0x0000002b00067210 */ /* 0x000fe20007f1e0ff */
[----:B------:R-:W-:-:S03]  /*0840*/  IMAD R16, R47, 0x4, R15 ;  /* 0x000000042f107824 */ /* 0x000fc600078e020f */
[----:B------:R-:W-:Y:S01]  /*0850*/  LEA.HI.X.SX32 R7, R0, R45, 0x1, P0 ;  /* 0x0000002d00077211 */ /* 0x000fe200000f0eff */
[----:B------:R-:W-:Y:S01]  /*0860*/  IMAD R0, R47, 0x4, R16 ;  /* 0x000000042f007824 */ /* 0x000fe200078e0210 */
[CC--:B------:R-:W-:Y:S01]  /*0870*/  IADD3 R8, P0, PT, R15.reuse, R43.reuse, RZ ;  /* 0x0000002b0f087210 */ /* 0x0c0fe20007f1e0ff */
[----:B------:R0:W4:Y:S01]  /*0880*/  LDG.E.U8 R5, desc[UR10][R4.64] ;  /* 0x0000000a04057981 */ /* 0x000122000c1e1100 */
[----:B------:R-:W-:Y:S02]  /*0890*/  IADD3 R14, P1, PT, R16, R43, RZ ;  /* 0x0000002b100e7210 */ /* 0x000fe40007f3e0ff */
[----:B------:R-:W-:Y:S01]  /*08a0*/  LEA.HI.X.SX32 R9, R15, R45, 0x1, P0 ;  /* 0x0000002d0f097211 */ /* 0x000fe200000f0eff */
[----:B------:R-:W4:Y:S01]  /*08b0*/  LDG.E.U8 R6, desc[UR10][R6.64] ;  /* 0x0000000a06067981 */ /* 0x000f22000c1e1100 */
[----:B-1----:R-:W-:Y:S02]  /*08c0*/  IADD3 R10, P0, PT, R0, R43, RZ ;  /* 0x0000002b000a7210 */ /* 0x002fe40007f1e0ff */
[----:B------:R-:W-:-:S02]  /*08d0*/  LEA.HI.X.SX32 R15, R16, R45, 0x1, P1 ;  /* 0x0000002d100f7211 */ /* 0x000fc400008f0eff */
[----:B------:R-:W-:Y:S01]  /*08e0*/  LEA.HI.X.SX32 R11, R0, R45, 0x1, P0 ;  /* 0x0000002d000b7211 */ /* 0x000fe200000f0eff */
[----:B------:R1:W4:Y:S04]  /*08f0*/  LDG.E.U8 R9, desc[UR10][R8.64] ;  /* 0x0000000a08097981 */ /* 0x000328000c1e1100 */
[----:B------:R1:W4:Y:S04]  /*0900*/  LDG.E.U8 R14, desc[UR10][R14.64] ;  /* 0x0000000a0e0e7981 */ /* 0x000328000c1e1100 */
[----:B------:R2:W4:Y:S01]  /*0910*/  LDG.E.U8 R11, desc[UR10][R10.64] ;  /* 0x0000000a0a0b7981 */ /* 0x000522000c1e1100 */
[----:B------:R-:W1:Y:S01]  /*0920*/  S2R R43, SR_TID.X ;  /* 0x00000000002b7919 */ /* 0x000e620000002100 */
[----:B------:R-:W1:Y:S01]  /*0930*/  S2UR UR8, SR_CgaCtaId ;  /* 0x00000000000879c3 */ /* 0x000e620000008800 */
[----:B0-----:R-:W-:-:S02]  /*0940*/  SHF.R.S32.HI R4, RZ, 0x6, R210 ;  /* 0x00000006ff047819 */ /* 0x001fc400000114d2 */
[--C-:B------:R-:W-:Y:S02]  /*0950*/  SHF.R.S32.HI R44, RZ, 0x4, R210.reuse ;  /* 0x00000004ff2c7819 */ /* 0x100fe400000114d2 */
[----:B------:R-:W-:Y:S02]  /*0960*/  SGXT R4, R4, 0x1 ;  /* 0x000000010404781a */ /* 0x000fe40000000200 */
[----:B-1----:R-:W-:Y:S02]  /*0970*/  SGXT R8, R44, 0x1 ;  /* 0x000000012c08781a */ /* 0x002fe40000000200 */
[----:B------:R-:W-:Y:S02]  /*0980*/  LOP3.LUT R7, R4, 0x90, RZ, 0xc0, !PT ;  /* 0x0000009004077812 */ /* 0x000fe400078ec0ff */
[----:B------:R-:W-:Y:S01]  /*0990*/  SHF.R.S32.HI R4, RZ, 0x3, R210 ;  /* 0x00000003ff047819 */ /* 0x000fe200000114d2 */
[----:B------:R-:W-:Y:S01]  /*09a0*/  IMAD.SHL.U32 R0, R210, 0x2, RZ ;  /* 0x00000002d2007824 */ /* 0x000fe200078e00ff */
[----:B------:R-:W-:Y:S01]  /*09b0*/  LOP3.LUT R8, R8, 0x804, RZ, 0xc0, !PT ;  /* 0x0000080408087812 */ /* 0x000fe200078ec0ff */
[----:B------:R-:W-:Y:S01]  /*09c0*/  IMAD.SHL.U32 R13, R210, 0x4, RZ ;  /* 0x00000004d20d7824 */ /* 0x000fe200078e00ff */
[----:B------:R-:W-:-:S02]  /*09d0*/  SGXT R4, R4, 0x1 ;  /* 0x000000010404781a */ /* 0x000fc40000000200 */
[----:B------:R-:W-:Y:S02]  /*09e0*/  LOP3.LUT R7, R7, 0x7e, R0, 0x78, !PT ;  /* 0x0000007e07077812 */ /* 0x000fe400078e7800 */
[----:B------:R-:W-:Y:S02]  /*09f0*/  LOP3.LUT R8, R8, 0x80, R13, 0xf8, !PT ;  /* 0x0000008008087812 */ /* 0x000fe400078ef80d */
[----:B------:R-:W-:Y:S01]  /*0a00*/  LOP3.LUT R13, R4, 0x440, RZ, 0xc0, !PT ;  /* 0x00000440040d7812 */ /* 0x000fe200078ec0ff */
[----:B------:R-:W-:Y:S02]  /*0a10*/  UMOV UR4, 0x400 ;  /* 0x0000040000047882 */ /* 0x000fe40000000000 */
[----:B------:R-:W-:Y:S01]  /*0a20*/  ULEA UR8, UR8, UR4, 0x18 ;  /* 0x0000000408087291 */ /* 0x000fe2000f8ec0ff */
[----:B------:R-:W-:Y:S01]  /*0a30*/  LOP3.LUT R0, R43, 0x7, RZ, 0xc0, !PT ;  /* 0x000000072b007812 */ /* 0x000fe200078ec0ff */
[----:B------:R-:W-:-:S04]  /*0a40*/  VIADD R217, R3, 0x20 ;  /* 0x0000002003d97836 */ /* 0x000fc80000000000 */
[----:B------:R-:W-:Y:S01]  /*0a50*/  IMAD R13, R0, 0x8, R13 ;  /* 0x00000008000d7824 */ /* 0x000fe200078e020d */
[----:B------:R-:W-:-:S04]  /*0a60*/  LOP3.LUT R16, R210, 0x60, RZ, 0xc0, !PT ;  /* 0x00000060d2107812 */ /* 0x000fc800078ec0ff */
[----:B------:R-:W-:Y:S02]  /*0a70*/  LOP3.LUT R13, R13, 0x40, R210, 0x78, !PT ;  /* 0x000000400d0d7812 */ /* 0x000fe400078e78d2 */
[----:B------:R-:W-:Y:S02]  /*0a80*/  ISETP.GE.AND P0, PT, R217, 0x1, PT ;  /* 0x00000001d900780c */ /* 0x000fe40003f06270 */
[----:B------:R-:W-:Y:S02]  /*0a90*/  LOP3.LUT R211, R8, R13, RZ, 0xfc, !PT ;  /* 0x0000000d08d37212 */ /* 0x000fe400078efcff */
[----:B------:R-:W-:Y:S01]  /*0aa0*/  LOP3.LUT R4, R7, 0x20, RZ, 0x3c, !PT ;  /* 0x0000002007047812 */ /* 0x000fe200078e3cff */
[----:B------:R-:W-:Y:S02]  /*0ab0*/  IMAD.SHL.U32 R212, R210, 0x2, RZ ;  /* 0x00000002d2d47824 */ /* 0x000fe400078e00ff */
[----:B------:R-:W-:Y:S01]  /*0ac0*/  IMAD.SHL.U32 R15, R16, 0x8, RZ ;  /* 0x00000008100f7824 */ /* 0x000fe200078e00ff */
[----:B------:R-:W-:-:S04]  /*0ad0*/  LOP3.LUT R219, R210, 0x7f, RZ, 0xc0, !PT ;  /* 0x0000007fd2db7812 */ /* 0x000fc800078ec0ff */
[----:B------:R-:W-:Y:S01]  /*0ae0*/  LOP3.LUT R212, R15, 0x3c, R212, 0xf8, !PT ;  /* 0x0000003c0fd47812 */ /* 0x000fe200078ef8d4 */
[----:B------:R-:W-:Y:S01]  /*0af0*/  IMAD.SHL.U32 R15, R210, 0x40, RZ ;  /* 0x00000040d20f7824 */ /* 0x000fe200078e00ff */
[----:B------:R-:W-:Y:S01]  /*0b00*/  CS2R R84, SRZ ;  /* 0x0000000000547805 */ /* 0x000fe2000001ff00 */
[----:B------:R-:W-:Y:S01]  /*0b10*/  IMAD.MOV.U32 R160, RZ, RZ, -0x800000 ;  /* 0xff800000ffa07424 */ /* 0x000fe200078e00ff */
[----:B------:R-:W-:Y:S01]  /*0b20*/  CS2R R86, SRZ ;  /* 0x0000000000567805 */ /* 0x000fe2000001ff00 */
[----:B------:R-:W-:Y:S01]  /*0b30*/  IMAD.MOV.U32 R161, RZ, RZ, -0x800000 ;  /* 0xff800000ffa17424 */ /* 0x000fe200078e00ff */
[----:B------:R-:W-:Y:S01]  /*0b40*/  LOP3.LUT R212, R212, 0x40, R15, 0xf8, !PT ;  /* 0x00000040d4d47812 */ /* 0x000fe200078ef80f */
[----:B------:R-:W-:Y:S01]  /*0b50*/  IMAD.MOV.U32 R154, RZ, RZ, -0x800000 ;  /* 0xff800000ff9a7424 */ /* 0x000fe200078e00ff */
[----:B------:R-:W-:Y:S01]  /*0b60*/  CS2R R92, SRZ ;  /* 0x00000000005c7805 */ /* 0x000fe2000001ff00 */
[----:B------:R-:W-:Y:S01]  /*0b70*/  IMAD.MOV.U32 R155, RZ, RZ, -0x800000 ;  /* 0xff800000ff9b7424 */ /* 0x000fe200078e00ff */
[----:B------:R-:W-:Y:S01]  /*0b80*/  CS2R R94, SRZ ;  /* 0x00000000005e7805 */ /* 0x000fe2000001ff00 */
[----:B------:R-:W-:Y:S01]  /*0b90*/  IMAD.MOV.U32 R228, RZ, RZ, 0x3f800000 ;  /* 0x3f800000ffe47424 */ /* 0x000fe200078e00ff */
[----:B------:R-:W-:Y:S01]  /*0ba0*/  CS2R R80, SRZ ;  /* 0x0000000000507805 */ /* 0x000fe2000001ff00 */
[----:B------:R-:W-:Y:S01]  /*0bb0*/  IMAD.MOV.U32 R229, RZ, RZ, 0x3f800000 ;  /* 0x3f800000ffe57424 */ /* 0x000fe200078e00ff */
[----:B------:R-:W-:Y:S01]  /*0bc0*/  CS2R R82, SRZ ;  /* 0x0000000000527805 */ /* 0x000fe2000001ff00 */
[----:B------:R-:W-:Y:S01]  /*0bd0*/  IMAD.MOV.U32 R226, RZ, RZ, 0x3f800000 ;  /* 0x3f800000ffe27424 */ /* 0x000fe200078e00ff */
[----:B------:R-:W-:Y:S01]  /*0be0*/  CS2R R96, SRZ ;  /* 0x0000000000607805 */ /* 0x000fe2000001ff00 */
[----:B------:R-:W-:Y:S01]  /*0bf0*/  IMAD.MOV.U32 R227, RZ, RZ, 0x3f800000 ;  /* 0x3f800000ffe37424 */ /* 0x000fe200078e00ff */
[----:B------:R-:W-:-:S02]  /*0c00*/  CS2R R98, SRZ ;  /* 0x0000000000627805 */ /* 0x000fc4000001ff00 */
[----:B------:R-:W-:Y:S02]  /*0c10*/  CS2R R72, SRZ ;  /* 0x0000000000487805 */ /* 0x000fe4000001ff00 */
[----:B------:R-:W-:Y:S02]  /*0c20*/  CS2R R74, SRZ ;  /* 0x00000000004a7805 */ /* 0x000fe4000001ff00 */
[----:B------:R-:W-:Y:S02]  /*0c30*/  CS2R R76, SRZ ;  /* 0x00000000004c7805 */ /* 0x000fe4000001ff00 */
[----:B------:R-:W-:Y:S02]  /*0c40*/  CS2R R78, SRZ ;  /* 0x00000000004e7805 */ /* 0x000fe4000001ff00 */
[----:B------:R-:W-:Y:S02]  /*0c50*/  CS2R R68, SRZ ;  /* 0x0000000000447805 */ /* 0x000fe4000001ff00 */
[----:B------:R-:W-:-:S02]  /*0c60*/  ISETP.GE.U32.AND P5, PT, R219, 0x20, PT ;  /* 0x00000020db00780c */ /* 0x000fc40003fa6070 */
[----:B------:R-:W-:Y:S02]  /*0c70*/  CS2R R70, SRZ ;  /* 0x0000000000467805 */ /* 0x000fe4000001ff00 */
[----:B------:R-:W-:Y:S02]  /*0c80*/  CS2R R88, SRZ ;  /* 0x0000000000587805 */ /* 0x000fe4000001ff00 */
[----:B------:R-:W-:Y:S01]  /*0c90*/  CS2R R90, SRZ ;  /* 0x00000000005a7805 */ /* 0x000fe2000001ff00 */
[----:B--2---:R-:W-:-:S05]  /*0ca0*/  IMAD R17, R18, 0x100, R17 ;  /* 0x0000010012117824 */ /* 0x004fca00078e0211 */
[----:B------:R-:W-:Y:S01]  /*0cb0*/  F2FP.F16.E4M3.UNPACK_B R17, R17 ;  /* 0x00000011ff11723e */ /* 0x000fe200020006ff */
[----:B---3--:R-:W-:-:S03]  /*0cc0*/  IMAD R19, R20, 0x100, R19 ;  /* 0x0000010014137824 */ /* 0x008fc600078e0213 */
[----:B------:R-:W-:Y:S02]  /*0cd0*/  PRMT R8, R17, 0x7632, R8 ;  /* 0x0000763211087816 */ /* 0x000fe40000000008 */
[----:B------:R-:W-:Y:S01]  /*0ce0*/  F2FP.F16.E4M3.UNPACK_B R19, R19 ;  /* 0x00000013ff13723e */ /* 0x000fe200020006ff */
[----:B-----5:R-:W-:-:S05]  /*0cf0*/  IMAD R21, R22, 0x100, R21 ;  /* 0x0000010016157824 */ /* 0x020fca00078e0215 */
[----:B------:R-:W-:Y:S01]  /*0d00*/  F2FP.F16.E4M3.UNPACK_B R21, R21 ;  /* 0x00000015ff15723e */ /* 0x000fe200020006ff */
[----:B------:R-:W-:-:S03]  /*0d10*/  IMAD R23, R24, 0x100, R23 ;  /* 0x0000010018177824 */ /* 0x000fc600078e0217 */
[----:B------:R-:W-:Y:S02]  /*0d20*/  PRMT R10, R21, 0x7632, R10 ;  /* 0x00007632150a7816 */ /* 0x000fe4000000000a */
[----:B------:R-:W-:Y:S01]  /*0d30*/  F2FP.F16.E4M3.UNPACK_B R23, R23 ;  /* 0x00000017ff17723e */ /* 0x000fe200020006ff */
[----:B------:R-:W-:-:S05]  /*0d40*/  IMAD R25, R26, 0x100, R25 ;  /* 0x000001001a197824 */ /* 0x000fca00078e0219 */
[----:B------:R-:W-:Y:S01]  /*0d50*/  F2FP.F16.E4M3.UNPACK_B R25, R25 ;  /* 0x00000019ff19723e */ /* 0x000fe200020006ff */
[----:B------:R-:W-:-:S03]  /*0d60*/  IMAD R27, R28, 0x100, R27 ;  /* 0x000001001c1b7824 */ /* 0x000fc600078e021b */
[----:B------:R-:W-:Y:S02]  /*0d70*/  PRMT R13, R25, 0x7632, R13 ;  /* 0x00007632190d7816 */ /* 0x000fe4000000000d */
[----:B------:R-:W-:Y:S01]  /*0d80*/  F2FP.F16.E4M3.UNPACK_B R27, R27 ;  /* 0x0000001bff1b723e */ /* 0x000fe200020006ff */
[----:B------:R-:W-:-:S05]  /*0d90*/  IMAD R29, R30, 0x100, R29 ;  /* 0x000001001e1d7824 */ /* 0x000fca00078e021d */
[----:B------:R-:W-:Y:S01]  /*0da0*/  F2FP.F16.E4M3.UNPACK_B R29, R29 ;  /* 0x0000001dff1d723e */ /* 0x000fe200020006ff */
[----:B----4-:R-:W-:-:S05]  /*0db0*/  IMAD R31, R32, 0x100, R31 ;  /* 0x00000100201f7824 */ /* 0x010fca00078e021f */
[----:B------:R-:W-:Y:S01]  /*0dc0*/  F2FP.F16.E4M3.UNPACK_B R31, R31 ;  /* 0x0000001fff1f723e */ /* 0x000fe200020006ff */
[----:B------:R-:W-:-:S05]  /*0dd0*/  IMAD R33, R34, 0x100, R33 ;  /* 0x0000010022217824 */ /* 0x000fca00078e0221 */
[----:B------:R-:W-:Y:S01]  /*0de0*/  F2FP.F16.E4M3.UNPACK_B R33, R33 ;  /* 0x00000021ff21723e */ /* 0x000fe200020006ff */
[----:B------:R-:W-:Y:S02]  /*0df0*/  IMAD R35, R36, 0x100, R35 ;  /* 0x0000010024237824 */ /* 0x000fe400078e0223 */
[----:B------:R-:W-:-:S03]  /*0e00*/  IMAD R37, R38, 0x100, R37 ;  /* 0x0000010026257824 */ /* 0x000fc600078e0225 */
[----:B------:R-:W-:Y:S02]  /*0e10*/  F2FP.F16.E4M3.UNPACK_B R35, R35 ;  /* 0x00000023ff23723e */ /* 0x000fe400020006ff */
[----:B------:R-:W-:Y:S01]  /*0e20*/  F2FP.F16.E4M3.UNPACK_B R37, R37 ;  /* 0x00000025ff25723e */ /* 0x000fe200020006ff */
[----:B------:R-:W-:-:S05]  /*0e30*/  IMAD R39, R40, 0x100, R39 ;  /* 0x0000010028277824 */ /* 0x000fca00078e0227 */
[----:B------:R-:W-:Y:S01]  /*0e40*/  F2FP.F16.E4M3.UNPACK_B R39, R39 ;  /* 0x00000027ff27723e */ /* 0x000fe200020006ff */
[----:B------:R-:W-:Y:S02]  /*0e50*/  IMAD R41, R42, 0x100, R41 ;  /* 0x000001002a297824 */ /* 0x000fe400078e0229 */
[----:B------:R-:W-:-:S03]  /*0e60*/  IMAD R5, R5, 0x100, R12 ;  /* 0x0000010005057824 */ /* 0x000fc600078e020c */
[----:B------:R-:W-:Y:S02]  /*0e70*/  F2FP.F16.E4M3.UNPACK_B R41, R41 ;  /* 0x00000029ff29723e */ /* 0x000fe400020006ff */
[----:B------:R-:W-:Y:S01]  /*0e80*/  F2FP.F16.E4M3.UNPACK_B R5, R5 ;  /* 0x00000005ff05723e */ /* 0x000fe200020006ff */
[----:B------:R-:W-:Y:S02]  /*0e90*/  IMAD R6, R9, 0x100, R6 ;  /* 0x0000010009067824 */ /* 0x000fe400078e0206 */
[----:B------:R-:W-:-:S03]  /*0ea0*/  IMAD R11, R11, 0x100, R14 ;  /* 0x000001000b0b7824 */ /* 0x000fc600078e020e */
[----:B------:R-:W-:Y:S02]  /*0eb0*/  F2FP.F16.E4M3.UNPACK_B R6, R6 ;  /* 0x00000006ff06723e */ /* 0x000fe400020006ff */
[----:B------:R-:W-:Y:S01]  /*0ec0*/  F2FP.F16.E4M3.UNPACK_B R11, R11 ;  /* 0x0000000bff0b723e */ /* 0x000fe200020006ff */
[----:B------:R0:W-:Y:S01]  /*0ed0*/  STS.U16 [R7+UR8+0x1a00], R5 ;  /* 0x001a000507007988 */ /* 0x0001e20008000408 */
[----:B------:R-:W-:Y:S02]  /*0ee0*/  PRMT R9, R19, 0x7632, R9 ;  /* 0x0000763213097816 */ /* 0x000fe40000000009 */
[----:B------:R-:W-:Y:S01]  /*0ef0*/  PRMT R12, R23, 0x7632, R12 ;  /* 0x00007632170c7816 */ /* 0x000fe2000000000c */
[----:B------:R1:W-:Y:S01]  /*0f00*/  STS.U16 [R7+UR8+0x1c00], R6 ;  /* 0x001c000607007988 */ /* 0x0003e20008000408 */
[----:B------:R-:W-:-:S03]  /*0f10*/  PRMT R14, R27, 0x7632, R14 ;  /* 0x000076321b0e7816 */ /* 0x000fc6000000000e */
[----:B------:R2:W-:Y:S01]  /*0f20*/  STS.U16 [R7+UR8+0x1e00], R11 ;  /* 0x001e000b07007988 */ /* 0x0005e20008000408 */
[----:B0-----:R-:W-:-:S03]  /*0f30*/  PRMT R5, R29, 0x7632, R5 ;  /* 0x000076321d057816 */ /* 0x001fc60000000005 */
[----:B------:R-:W-:Y:S01]  /*0f40*/  STS.U16 [R7+UR8], R17 ;  /* 0x0000001107007988 */ /* 0x000fe20008000408 */
[----:B-1----:R-:W-:-:S03]  /*0f50*/  PRMT R6, R31, 0x7632, R6 ;  /* 0x000076321f067816 */ /* 0x002fc60000000006 */
[----:B------:R-:W-:Y:S01]  /*0f60*/  STS.U16 [R7+UR8+0x200], R19 ;  /* 0x0002001307007988 */ /* 0x000fe20008000408 */
[----:B--2---:R-:W-:-:S03]  /*0f70*/  PRMT R11, R37, 0x7632, R11 ;  /* 0x00007632250b7816 */ /* 0x004fc6000000000b */
[----:B------:R-:W-:Y:S04]  /*0f80*/  STS.U16 [R7+UR8+0x400], R21 ;  /* 0x0004001507007988 */ /* 0x000fe80008000408 */
        /* <DEDUP_REMOVED lines=9> */
[----:B------:R0:W-:Y:S04]  /*1020*/  STS.U16 [R7+UR8+0x1800], R41 ;  /* 0x0018002907007988 */ /* 0x0001e80008000408 */
[----:B------:R1:W-:Y:S04]  /*1030*/  STS.U16 [R4+UR8+0x100], R8 ;  /* 0x0001000804007988 */ /* 0x0003e80008000408 */
[----:B------:R2:W-:Y:S01]  /*1040*/  STS.U16 [R4+UR8+0x300], R9 ;  /* 0x0003000904007988 */ /* 0x0005e20008000408 */
[----:B0-----:R-:W-:-:S03]  /*1050*/  PRMT R7, R33, 0x7632, R7 ;  /* 0x0000763221077816 */ /* 0x001fc60000000007 */
[----:B------:R0:W-:Y:S01]  /*1060*/  STS.U16 [R4+UR8+0x500], R10 ;  /* 0x0005000a04007988 */ /* 0x0001e20008000408 */
[----:B-1----:R-:W-:-:S03]  /*1070*/  PRMT R8, R35, 0x7632, R8 ;  /* 0x0000763223087816 */ /* 0x002fc60000000008 */
[----:B------:R1:W-:Y:S01]  /*1080*/  STS.U16 [R4+UR8+0x700], R12 ;  /* 0x0007000c04007988 */ /* 0x0003e20008000408 */
[----:B--2---:R-:W-:-:S03]  /*1090*/  PRMT R9, R39, 0x7632, R9 ;  /* 0x0000763227097816 */ /* 0x004fc60000000009 */
[----:B------:R2:W-:Y:S01]  /*10a0*/  STS.U16 [R4+UR8+0x900], R13 ;  /* 0x0009000d04007988 */ /* 0x0005e20008000408 */
[----:B0-----:R-:W-:-:S03]  /*10b0*/  PRMT R10, R41, 0x7632, R10 ;  /* 0x00007632290a7816 */ /* 0x001fc6000000000a */
[----:B------:R0:W-:Y:S01]  /*10c0*/  STS.U16 [R4+UR8+0xb00], R14 ;  /* 0x000b000e04007988 */ /* 0x0001e20008000408 */
[----:B-1----:R-:W-:Y:S02]  /*10d0*/  PRMT R12, R5, 0x7632, R12 ;  /* 0x00007632050c7816 */ /* 0x002fe4000000000c */
[----:B--2---:R-:W-:Y:S02]  /*10e0*/  PRMT R13, R6, 0x7632, R13 ;  /* 0x00007632060d7816 */ /* 0x004fe4000000000d */
[----:B0-----:R-:W-:Y:S01]  /*10f0*/  PRMT R14, R11, 0x7632, R14 ;  /* 0x000076320b0e7816 */ /* 0x001fe2000000000e */
[----:B------:R-:W-:Y:S04]  /*1100*/  STS.U16 [R4+UR8+0xd00], R5 ;  /* 0x000d000504007988 */ /* 0x000fe80008000408 */
[----:B------:R0:W-:Y:S04]  /*1110*/  STS.U16 [R4+UR8+0xf00], R6 ;  /* 0x000f000604007988 */ /* 0x0001e80008000408 */
[----:B------:R1:W-:Y:S04]  /*1120*/  STS.U16 [R4+UR8+0x1100], R7 ;  /* 0x0011000704007988 */ /* 0x0003e80008000408 */
[----:B------:R1:W-:Y:S04]  /*1130*/  STS.U16 [R4+UR8+0x1300], R8 ;  /* 0x0013000804007988 */ /* 0x0003e80008000408 */
[----:B------:R1:W-:Y:S01]  /*1140*/  STS.U16 [R4+UR8+0x1500], R11 ;  /* 0x0015000b04007988 */ /* 0x0003e20008000408 */
[----:B0-----:R-:W-:-:S03]  /*1150*/  LOP3.LUT R6, R210, 0x1c, RZ, 0xc0, !PT ;  /* 0x0000001cd2067812 */ /* 0x001fc600078ec0ff */
[----:B------:R1:W-:Y:S04]  /*1160*/  STS.U16 [R4+UR8+0x1700], R9 ;  /* 0x0017000904007988 */ /* 0x0003e80008000408 */
[----:B------:R1:W-:Y:S04]  /*1170*/  STS.U16 [R4+UR8+0x1900], R10 ;  /* 0x0019000a04007988 */ /* 0x0003e80008000408 */
[----:B------:R1:W-:Y:S04]  /*1180*/  STS.U16 [R4+UR8+0x1b00], R12 ;  /* 0x001b000c04007988 */ /* 0x0003e80008000408 */
[----:B------:R1:W-:Y:S04]  /*1190*/  STS.U16 [R4+UR8+0x1d00], R13 ;  /* 0x001d000d04007988 */ /* 0x0003e80008000408 */
[----:B------:R1:W-:Y:S01]  /*11a0*/  STS.U16 [R4+UR8+0x1f00], R14 ;  /* 0x001f000e04007988 */ /* 0x0003e20008000408 */
[----:B------:R-:W-:Y:S05]  /*11b0*/  @!P0 BRA `(.L_x_0) ;  /* 0x0000003c00288947 */ /* 0x000fea0003800000 */
[----:B------:R-:W0:Y:S01]  /*11c0*/  LDC R15, c[0x0][0x3d8] ;  /* 0x0000f600ff0f7b82 */ /* 0x000e220000000800 */
[----:B------:R-:W2:Y:S01]  /*11d0*/  LDCU UR6, c[0x0][0x3c8] ;  /* 0x00007900ff0677ac */ /* 0x000ea20008000800 */
[C---:B------:R-:W-:Y:S01]  /*11e0*/  LEA.HI R216, R6.reuse, 0x18, RZ, 0x1e ;  /* 0x0000001806d87811 */ /* 0x040fe200078ff0ff */
[----:B------:R-:W-:Y:S01]  /*11f0*/  IMAD.MOV.U32 R223, RZ, RZ, -0x800000 ;  /* 0xff800000ffdf7424 */ /* 0x000fe200078e00ff */
[C---:B-1----:R-:W-:Y:S01]  /*1200*/  LEA.HI R8, R6.reuse, 0x10, RZ, 0x1e ;  /* 0x0000001006087811 */ /* 0x042fe200078ff0ff */
[----:B------:R-:W1:Y:S01]  /*1210*/  LDCU.64 UR4, c[0x0][0x3d0] ;  /* 0x00007a00ff0477ac */ /* 0x000e620008000a00 */
[C---:B------:R-:W-:Y:S01]  /*1220*/  LEA.HI R214, R6.reuse, 0x8, RZ, 0x1e ;  /* 0x0000000806d67811 */ /* 0x040fe200078ff0ff */
[C---:B------:R-:W-:Y:S01]  /*1230*/  IMAD.IADD R216, R3.reuse, 0x1, R216 ;  /* 0x0000000103d87824 */ /* 0x040fe200078e02d8 */
[----:B------:R-:W3:Y:S01]  /*1240*/  LDC.64 R4, c[0x0][0x3c0] ;  /* 0x0000f000ff047b82 */ /* 0x000ee20000000a00 */
[----:B------:R-:W4:Y:S01]  /*1250*/  LDCU.64 UR12, c[0x0][0x388] ;  /* 0x00007100ff0c77ac */ /* 0x000f220008000a00 */
[----:B------:R-:W-:Y:S01]  /*1260*/  LEA.HI R213, R6, R3, RZ, 0x1e ;  /* 0x0000000306d57211 */ /* 0x000fe200078ff0ff */
[C---:B------:R-:W-:Y:S01]  /*1270*/  IMAD.IADD R215, R3.reuse, 0x1, R8 ;  /* 0x0000000103d77824 */ /* 0x040fe200078e0208 */
[----:B------:R-:W-:Y:S01]  /*1280*/  LOP3.LUT P6, RZ, R210, 0x3, RZ, 0xc0, !PT ;  /* 0x00000003d2ff7812 */ /* 0x000fe200078cc0ff */
[----:B------:R-:W-:Y:S01]  /*1290*/  IMAD.IADD R214, R3, 0x1, R214 ;  /* 0x0000000103d67824 */ /* 0x000fe200078e02d6 */
[----:B------:R-:W-:Y:S01]  /*12a0*/  CS2R R84, SRZ ;  /* 0x0000000000547805 */ /* 0x000fe2000001ff00 */
[----:B------:R-:W-:Y:S01]  /*12b0*/  IMAD.MOV.U32 R222, RZ, RZ, -0x800000 ;  /* 0xff800000ffde7424 */ /* 0x000fe200078e00ff */
[----:B------:R-:W5:Y:S01]  /*12c0*/  LDC.64 R12, c[0x0][0x390] ;  /* 0x0000e400ff0c7b82 */ /* 0x000f620000000a00 */
[----:B------:R-:W-:Y:S01]  /*12d0*/  IMAD.MOV.U32 R221, RZ, RZ, -0x800000 ;  /* 0xff800000ffdd7424 */ /* 0x000fe200078e00ff */
[----:B------:R-:W-:Y:S01]  /*12e0*/  CS2R R86, SRZ ;  /* 0x0000000000567805 */ /* 0x000fe2000001ff00 */
[----:B--2---:R-:W-:Y:S01]  /*12f0*/  IMAD R7, R219, UR6, RZ ;  /* 0x00000006db077c24 */ /* 0x004fe2000f8e02ff */
[----:B------:R-:W-:Y:S01]  /*1300*/  CS2R R92, SRZ ;  /* 0x00000000005c7805 */ /* 0x000fe2000001ff00 */
[----:B------:R-:W-:Y:S01]  /*1310*/  IMAD.MOV.U32 R220, RZ, RZ, -0x800000 ;  /* 0xff800000ffdc7424 */ /* 0x000fe200078e00ff */
[----:B------:R-:W-:Y:S01]  /*1320*/  CS2R R94, SRZ ;  /* 0x00000000005e7805 */ /* 0x000fe2000001ff00 */
[----:B-1----:R-:W-:Y:S01]  /*1330*/  UIMAD UR4, UR9, UR4, URZ ;  /* 0x00000004090472a4 */ /* 0x002fe2000f8e02ff */
[----:B0-----:R-:W-:Y:S01]  /*1340*/  IMAD R142, R2, R15, RZ ;  /* 0x0000000f028e7224 */ /* 0x001fe200078e02ff */
[----:B------:R-:W-:Y:S01]  /*1350*/  LOP3.LUT R2, R210, 0x1f, RZ, 0xc0, !PT ;  /* 0x0000001fd2027812 */ /* 0x000fe200078ec0ff */
[----:B------:R-:W-:Y:S01]  /*1360*/  IMAD.MOV.U32 R228, RZ, RZ, 0x3f800000 ;  /* 0x3f800000ffe47424 */ /* 0x000fe200078e00ff */
[----:B------:R-:W-:Y:S01]  /*1370*/  SHF.R.S32.HI R11, RZ, 0x1f, R7 ;  /* 0x0000001fff0b7819 */ /* 0x000fe20000011407 */
[C---:B------:R-:W-:Y:S01]  /*1380*/  IMAD R144, R15.reuse, 0x4, R142 ;  /* 0x000000040f907824 */ /* 0x040fe200078e028e */
[----:B------:R-:W-:Y:S01]  /*1390*/  CS2R R80, SRZ ;  /* 0x0000000000507805 */ /* 0x000fe2000001ff00 */
[----:B------:R-:W-:Y:S01]  /*13a0*/  IMAD R9, R2, UR5, RZ ;  /* 0x0000000502097c24 */ /* 0x000fe2000f8e02ff */
[----:B------:R-:W-:Y:S01]  /*13b0*/  USHF.R.S32.HI UR5, URZ, 0x1f, UR4 ;  /* 0x0000001fff057899 */ /* 0x000fe20008011404 */
[C---:B------:R-:W-:Y:S01]  /*13c0*/  IMAD R146, R15.reuse, 0x4, R144 ;  /* 0x000000040f927824 */ /* 0x040fe200078e0290 */
[----:B------:R-:W-:Y:S01]  /*13d0*/  CS2R R82, SRZ ;  /* 0x0000000000527805 */ /* 0x000fe2000001ff00 */
[----:B---3--:R-:W-:Y:S01]  /*13e0*/  IMAD R4, R4, UR9, RZ ;  /* 0x0000000904047c24 */ /* 0x008fe2000f8e02ff */
[----:B------:R-:W-:Y:S01]  /*13f0*/  SHF.R.S32.HI R6, RZ, 0x1f, R9 ;  /* 0x0000001fff067819 */ /* 0x000fe20000011409 */
[----:B------:R-:W-:Y:S01]  /*1400*/  IMAD R148, R15, 0x4, R146 ;  /* 0x000000040f947824 */ /* 0x000fe200078e0292 */
[----:B------:R-:W-:Y:S01]  /*1410*/  CS2R R96, SRZ ;  /* 0x0000000000607805 */ /* 0x000fe2000001ff00 */
[----:B------:R-:W-:Y:S01]  /*1420*/  IMAD R19, R5, 0x6, RZ ;  /* 0x0000000605137824 */ /* 0x000fe200078e02ff */
[----:B----4-:R-:W-:Y:S01]  /*1430*/  IADD3 R2, P0, P1, R7, UR12, R4 ;  /* 0x0000000c07027c10 */ /* 0x010fe2000f91e004 */
[----:B------:R-:W-:Y:S01]  /*1440*/  IMAD R150, R15, 0x4, R148 ;  /* 0x000000040f967824 */ /* 0x000fe200078e0294 */
[----:B------:R-:W-:Y:S01]  /*1450*/  SHF.R.S32.HI R4, RZ, 0x1f, R4 ;  /* 0x0000001fff047819 */ /* 0x000fe20000011404 */
[----:B------:R-:W-:Y:S01]  /*1460*/  IMAD R17, R5, 0x5, RZ ;  /* 0x0000000505117824 */ /* 0x000fe200078e02ff */
[----:B------:R-:W-:Y:S01]  /*1470*/  CS2R R98, SRZ ;  /* 0x0000000000627805 */ /* 0x000fe2000001ff00 */
[----:B------:R-:W-:Y:S01]  /*1480*/  IMAD R152, R15, 0x4, R150 ;  /* 0x000000040f987824 */ /* 0x000fe200078e0296 */
[----:B------:R-:W-:Y:S01]  /*1490*/  IADD3.X R4, PT, PT, R11, UR13, R4, P0, P1 ;  /* 0x0000000d0b047c10 */ /* 0x000fe200087e2404 */
[----:B------:R-:W-:Y:S01]  /*14a0*/  IMAD.SHL.U32 R11, R5, 0x2, RZ ;  /* 0x00000002050b7824 */ /* 0x000fe200078e00ff */
[----:B-----5:R-:W-:Y:S01]  /*14b0*/  IADD3 R209, P0, P1, R9, UR4, R12 ;  /* 0x0000000409d17c10 */ /* 0x020fe2000f91e00c */
[----:B------:R-:W-:Y:S01]  /*14c0*/  IMAD R156, R15, 0x4, R152 ;  /* 0x000000040f9c7824 */ /* 0x000fe200078e0298 */
[----:B------:R-:W-:Y:S01]  /*14d0*/  CS2R R72, SRZ ;  /* 0x0000000000487805 */ /* 0x000fe2000001ff00 */
[----:B------:R-:W-:Y:S01]  /*14e0*/  IMAD R21, R5, 0x7, RZ ;  /* 0x0000000705157824 */ /* 0x000fe200078e02ff */
[----:B------:R-:W-:Y:S01]  /*14f0*/  IADD3.X R3, PT, PT, R6, UR5, R13, P0, P1 ;  /* 0x0000000506037c10 */ /* 0x000fe200087e240d */
[----:B------:R-:W-:Y:S01]  /*1500*/  IMAD R158, R15, 0x4, R156 ;  /* 0x000000040f9e7824 */ /* 0x000fe200078e029c */
[-C--:B------:R-:W-:Y:S01]  /*1510*/  IADD3 R143, P0, PT, R142, R209.reuse, RZ ;  /* 0x000000d18e8f7210 */ /* 0x080fe20007f1e0ff */
[----:B------:R-:W-:Y:S01]  /*1520*/  IMAD R13, R5, 0x3, RZ ;  /* 0x00000003050d7824 */ /* 0x000fe200078e02ff */
[----:B------:R-:W-:Y:S01]  /*1530*/  IADD3 R145, P1, PT, R144, R209, RZ ;  /* 0x000000d190917210 */ /* 0x000fe20007f3e0ff */
[----:B------:R-:W-:Y:S01]  /*1540*/  IMAD R162, R15, 0x4, R158 ;  /* 0x000000040fa27824 */ /* 0x000fe200078e029e */
[----:B------:R-:W-:Y:S01]  /*1550*/  LEA.HI.X.SX32 R142, R142, R3, 0x1, P0 ;  /* 0x000000038e8e7211 */ /* 0x000fe200000f0eff */
[----:B------:R-:W-:Y:S01]  /*1560*/  IMAD.SHL.U32 R23, R5, 0x8, RZ ;  /* 0x0000000805177824 */ /* 0x000fe200078e00ff */
[-C--:B------:R-:W-:Y:S01]  /*1570*/  IADD3 R147, P0, PT, R146, R209.reuse, RZ ;  /* 0x000000d192937210 */ /* 0x080fe20007f1e0ff */
[----:B------:R-:W-:Y:S01]  /*1580*/  IMAD R164, R15, 0x4, R162 ;  /* 0x000000040fa47824 */ /* 0x000fe200078e02a2 */
[----:B------:R-:W-:Y:S01]  /*1590*/  IADD3 R149, P2, PT, R148, R209, RZ ;  /* 0x000000d194957210 */ /* 0x000fe20007f5e0ff */
[----:B------:R-:W-:Y:S01]  /*15a0*/  IMAD R25, R5, 0x9, RZ ;  /* 0x0000000905197824 */ /* 0x000fe200078e02ff */
[-C--:B------:R-:W-:Y:S01]  /*15b0*/  LEA.HI.X.SX32 R144, R144, R3.reuse, 0x1, P1 ;  /* 0x0000000390907211 */ /* 0x080fe200008f0eff */
[----:B------:R-:W-:Y:S01]  /*15c0*/  IMAD R166, R15, 0x4, R164 ;  /* 0x000000040fa67824 */ /* 0x000fe200078e02a4 */
[-C--:B------:R-:W-:Y:S01]  /*15d0*/  LEA.HI.X.SX32 R146, R146, R3.reuse, 0x1, P0 ;  /* 0x0000000392927211 */ /* 0x080fe200000f0eff */
[----:B------:R-:W-:Y:S01]  /*15e0*/  IMAD R27, R5, 0xa, RZ ;  /* 0x0000000a051b7824 */ /* 0x000fe200078e02ff */
[----:B------:R-:W-:Y:S01]  /*15f0*/  LEA.HI.X.SX32 R148, R148, R3, 0x1, P2 ;  /* 0x0000000394947211 */ /* 0x000fe200010f0eff */
[----:B------:R-:W-:Y:S01]  /*1600*/  IMAD R168, R15, 0x4, R166 ;  /* 0x000000040fa87824 */ /* 0x000fe200078e02a6 */
[-C--:B------:R-:W-:Y:S01]  /*1610*/  IADD3 R151, P0, PT, R150, R209.reuse, RZ ;  /* 0x000000d196977210 */ /* 0x080fe20007f1e0ff */
[----:B------:R-:W-:Y:S01]  /*1620*/  IMAD R29, R5, 0xb, RZ ;  /* 0x0000000b051d7824 */ /* 0x000fe200078e02ff */
        /* <DEDUP_REMOVED lines=19> */
[----:B------:R-:W-:Y:S01]  /*1760*/  IMAD.SHL.U32 R39, R5, 0x10, RZ ;  /* 0x0000001005277824 */ /* 0x000fe200078e00ff */
        /* <DEDUP_REMOVED lines=59> */
[C---:B------:R-:W-:Y:S01]  /*1b20*/  IMAD.SHL.U32 R15, R5.reuse, 0x4, RZ ;  /* 0x00000004050f7824 */ /* 0x040fe200078e00ff */
[----:B------:R-:W-:Y:S01]  /*1b30*/  LEA.HI.X.SX32 R194, R194, R3, 0x1, P2 ;  /* 0x00000003c2c27211 */ /* 0x000fe200010f0eff */
[----:B------:R-:W-:Y:S01]  /*1b40*/  IMAD R67, R5, 0x1f, RZ ;  /* 0x0000001f05437824 */ /* 0x000fe200078e02ff */
[-C--:B------:R-:W-:Y:S01]  /*1b50*/  IADD3 R197, P0, PT, R196, R209.reuse, RZ ;  /* 0x000000d1c4c57210 */ /* 0x080fe20007f1e0ff */
[----:B------:R-:W-:Y:S01]  /*1b60*/  IMAD.MOV.U32 R229, RZ, RZ, 0x3f800000 ;  /* 0x3f800000ffe57424 */ /* 0x000fe200078e00ff */
[-C--:B------:R-:W-:Y:S01]  /*1b70*/  IADD3 R199, P1, PT, R198, R209.reuse, RZ ;  /* 0x000000d1c6c77210 */ /* 0x080fe20007f3e0ff */
[----:B------:R-:W-:Y:S01]  /*1b80*/  IMAD.MOV.U32 R226, RZ, RZ, 0x3f800000 ;  /* 0x3f800000ffe27424 */ /* 0x000fe200078e00ff */
[----:B------:R-:W-:Y:S01]  /*1b90*/  IADD3 R201, P2, PT, R200, R209, RZ ;  /* 0x000000d1c8c97210 */ /* 0x000fe20007f5e0ff */
[----:B------:R-:W-:Y:S01]  /*1ba0*/  IMAD.MOV.U32 R227, RZ, RZ, 0x3f800000 ;  /* 0x3f800000ffe37424 */ /* 0x000fe200078e00ff */
[----:B------:R-:W-:-:S02]  /*1bb0*/  LEA.HI.X.SX32 R196, R196, R3, 0x1, P0 ;  /* 0x00000003c4c47211 */ /* 0x000fc400000f0eff */
[----:B------:R-:W-:Y:S02]  /*1bc0*/  CS2R R74, SRZ ;  /* 0x00000000004a7805 */ /* 0x000fe4000001ff00 */
[-C--:B------:R-:W-:Y:S02]  /*1bd0*/  LEA.HI.X.SX32 R198, R198, R3.reuse, 0x1, P1 ;  /* 0x00000003c6c67211 */ /* 0x080fe400008f0eff */
[----:B------:R-:W-:Y:S02]  /*1be0*/  CS2R R76, SRZ ;  /* 0x00000000004c7805 */ /* 0x000fe4000001ff00 */
[----:B------:R-:W-:Y:S02]  /*1bf0*/  LEA.HI.X.SX32 R200, R200, R3, 0x1, P2 ;  /* 0x00000003c8c87211 */ /* 0x000fe400010f0eff */
[----:B------:R-:W-:Y:S02]  /*1c00*/  CS2R R78, SRZ ;  /* 0x00000000004e7805 */ /* 0x000fe4000001ff00 */
[----:B------:R-:W-:-:S02]  /*1c10*/  IADD3 R203, P0, PT, R202, R209, RZ ;  /* 0x000000d1cacb7210 */ /* 0x000fc40007f1e0ff */
[----:B------:R-:W-:Y:S02]  /*1c20*/  CS2R R68, SRZ ;  /* 0x0000000000447805 */ /* 0x000fe4000001ff00 */
[-C--:B------:R-:W-:Y:S02]  /*1c30*/  IADD3 R205, P1, PT, R204, R209.reuse, RZ ;  /* 0x000000d1cccd7210 */ /* 0x080fe40007f3e0ff */
[----:B------:R-:W-:Y:S02]  /*1c40*/  CS2R R70, SRZ ;  /* 0x0000000000467805 */ /* 0x000fe4000001ff00 */
[-C--:B------:R-:W-:Y:S02]  /*1c50*/  IADD3 R207, P2, PT, R206, R209.reuse, RZ ;  /* 0x000000d1cecf7210 */ /* 0x080fe40007f5e0ff */
[----:B------:R-:W-:Y:S02]  /*1c60*/  CS2R R88, SRZ ;  /* 0x0000000000587805 */ /* 0x000fe4000001ff00 */
[----:B------:R-:W-:-:S02]  /*1c70*/  IADD3 R209, P3, PT, R208, R209, RZ ;  /* 0x000000d1d0d17210 */ /* 0x000fc40007f7e0ff */
[----:B------:R-:W-:Y:S02]  /*1c80*/  CS2R R90, SRZ ;  /* 0x00000000005a7805 */ /* 0x000fe4000001ff00 */
[-C--:B------:R-:W-:Y:S01]  /*1c90*/  LEA.HI.X.SX32 R206, R206, R3.reuse, 0x1, P2 ;  /* 0x00000003cece7211 */ /* 0x080fe200010f0eff */
[----:B------:R-:W-:Y:S01]  /*1ca0*/  UMOV UR6, URZ ;  /* 0x000000ff00067c82 */ /* 0x000fe20008000000 */
[-C--:B------:R-:W-:Y:S01]  /*1cb0*/  LEA.HI.X.SX32 R202, R202, R3.reuse, 0x1, P0 ;  /* 0x00000003caca7211 */ /* 0x080fe200000f0eff */
[----:B------:R-:W-:Y:S01]  /*1cc0*/  UMOV UR7, URZ ;  /* 0x000000ff00077c82 */ /* 0x000fe20008000000 */
[-C--:B------:R-:W-:Y:S01]  /*1cd0*/  LEA.HI.X.SX32 R204, R204, R3.reuse, 0x1, P1 ;  /* 0x00000003cccc7211 */ /* 0x080fe200008f0eff */
[----:B------:R-:W0:Y:S01]  /*1ce0*/  LDCU UR13, c[0x0][0x3a8] ;  /* 0x00007500ff0d77ac */ /* 0x000e220008000800 */
[----:B------:R-:W-:Y:S02]  /*1cf0*/  LEA.HI.X.SX32 R208, R208, R3, 0x1, P3 ;  /* 0x00000003d0d07211 */ /* 0x000fe400018f0eff */
[----:B------:R-:W-:Y:S01]  /*1d00*/  IADD3 R6, P2, PT, R11, R2, RZ ;  /* 0x000000020b067210 */ /* 0x000fe20007f5e0ff */
[----:B------:R-:W1:Y:S01]  /*1d10*/  LDCU UR14, c[0x0][0x3d4] ;  /* 0x00007a80ff0e77ac */ /* 0x000e620008000800 */
[----:B------:R-:W-:-:S02]  /*1d20*/  IADD3 R3, P0, PT, R2, R5, RZ ;  /* 0x0000000502037210 */ /* 0x000fc40007f1e0ff */
[----:B------:R-:W-:Y:S01]  /*1d30*/  IADD3 R7, P4, PT, R13, R2, RZ ;  /* 0x000000020d077210 */ /* 0x000fe20007f9e0ff */
[----:B------:R-:W2:Y:S01]  /*1d40*/  LDCU UR15, c[0x0][0x3c4] ;  /* 0x00007880ff0f77ac */ /* 0x000ea20008000800 */
[-C--:B------:R-:W-:Y:S02]  /*1d50*/  LEA.HI.X.SX32 R10, R11, R4.reuse, 0x1, P2 ;  /* 0x000000040b0a7211 */ /* 0x080fe400010f0eff */
[----:B------:R-:W-:Y:S01]  /*1d60*/  LEA.HI.X.SX32 R5, R5, R4, 0x1, P0 ;  /* 0x0000000405057211 */ /* 0x000fe200000f0eff */
[----:B------:R-:W-:Y:S01]  /*1d70*/  UMOV UR4, URZ ;  /* 0x000000ff00047c82 */ /* 0x000fe20008000000 */
[----:B------:R-:W-:Y:S01]  /*1d80*/  IADD3 R11, P3, PT, R19, R2, RZ ;  /* 0x00000002130b7210 */ /* 0x000fe20007f7e0ff */
[----:B------:R-:W-:Y:S01]  /*1d90*/  UMOV UR5, URZ ;  /* 0x000000ff00057c82 */ /* 0x000fe20008000000 */
[----:B------:R-:W-:Y:S02]  /*1da0*/  LEA.HI.X.SX32 R12, R13, R4, 0x1, P4 ;  /* 0x000000040d0c7211 */ /* 0x000fe400020f0eff */
[----:B------:R-:W-:-:S02]  /*1db0*/  IADD3 R8, P1, PT, R15, R2, RZ ;  /* 0x000000020f087210 */ /* 0x000fc40007f3e0ff */
[-C--:B------:R-:W-:Y:S02]  /*1dc0*/  IADD3 R9, P0, PT, R17, R2.reuse, RZ ;  /* 0x0000000211097210 */ /* 0x080fe40007f1e0ff */
[----:B------:R-:W-:Y:S02]  /*1dd0*/  IADD3 R13, P2, PT, R21, R2, RZ ;  /* 0x00000002150d7210 */ /* 0x000fe40007f5e0ff */
[-C--:B------:R-:W-:Y:S02]  /*1de0*/  LEA.HI.X.SX32 R18, R19, R4.reuse, 0x1, P3 ;  /* 0x0000000413127211 */ /* 0x080fe400018f0eff */
[-C--:B------:R-:W-:Y:S02]  /*1df0*/  LEA.HI.X.SX32 R14, R15, R4.reuse, 0x1, P1 ;  /* 0x000000040f0e7211 */ /* 0x080fe400008f0eff */
[----:B------:R-:W-:Y:S02]  /*1e00*/  LEA.HI.X.SX32 R16, R17, R4, 0x1, P0 ;  /* 0x0000000411107211 */ /* 0x000fe400000f0eff */
[----:B------:R-:W-:-:S02]  /*1e10*/  IADD3 R19, P3, PT, R27, R2, RZ ;  /* 0x000000021b137210 */ /* 0x000fc40007f7e0ff */
[----:B------:R-:W-:Y:S02]  /*1e20*/  LEA.HI.X.SX32 R20, R21, R4, 0x1, P2 ;  /* 0x0000000415147211 */ /* 0x000fe400010f0eff */
[-C--:B------:R-:W-:Y:S02]  /*1e30*/  IADD3 R15, P1, PT, R23, R2.reuse, RZ ;  /* 0x00000002170f7210 */ /* 0x080fe40007f3e0ff */
[-C--:B------:R-:W-:Y:S02]  /*1e40*/  IADD3 R17, P0, PT, R25, R2.reuse, RZ ;  /* 0x0000000219117210 */ /* 0x080fe40007f1e0ff */
[----:B------:R-:W-:Y:S02]  /*1e50*/  IADD3 R21, P2, PT, R29, R2, RZ ;  /* 0x000000021d157210 */ /* 0x000fe40007f5e0ff */
[-C--:B------:R-:W-:Y:S02]  /*1e60*/  LEA.HI.X.SX32 R26, R27, R4.reuse, 0x1, P3 ;  /* 0x000000041b1a7211 */ /* 0x080fe400018f0eff */
[----:B------:R-:W-:-:S02]  /*1e70*/  LEA.HI.X.SX32 R22, R23, R4, 0x1, P1 ;  /* 0x0000000417167211 */ /* 0x000fc400008f0eff */
[----:B------:R-:W-:Y:S02]  /*1e80*/  LEA.HI.X.SX32 R24, R25, R4, 0x1, P0 ;  /* 0x0000000419187211 */ /* 0x000fe400000f0eff */
[----:B------:R-:W-:Y:S02]  /*1e90*/  IADD3 R27, P3, PT, R35, R2, RZ ;  /* 0x00000002231b7210 */ /* 0x000fe40007f7e0ff */
[----:B------:R-:W-:Y:S02]  /*1ea0*/  LEA.HI.X.SX32 R28, R29, R4, 0x1, P2 ;  /* 0x000000041d1c7211 */ /* 0x000fe400010f0eff */
[-C--:B------:R-:W-:Y:S02]  /*1eb0*/  IADD3 R23, P1, PT, R31, R2.reuse, RZ ;  /* 0x000000021f177210 */ /* 0x080fe40007f3e0ff */
[-C--:B------:R-:W-:Y:S02]  /*1ec0*/  IADD3 R25, P0, PT, R33, R2.reuse, RZ ;  /* 0x0000000221197210 */ /* 0x080fe40007f1e0ff */
[----:B------:R-:W-:-:S02]  /*1ed0*/  IADD3 R29, P2, PT, R37, R2, RZ ;  /* 0x00000002251d7210 */ /* 0x000fc40007f5e0ff */
[-C--:B------:R-:W-:Y:S02]  /*1ee0*/  LEA.HI.X.SX32 R34, R35, R4.reuse, 0x1, P3 ;  /* 0x0000000423227211 */ /* 0x080fe400018f0eff */
[-C--:B------:R-:W-:Y:S02]  /*1ef0*/  LEA.HI.X.SX32 R30, R31, R4.reuse, 0x1, P1 ;  /* 0x000000041f1e7211 */ /* 0x080fe400008f0eff */
[----:B------:R-:W-:Y:S02]  /*1f00*/  LEA.HI.X.SX32 R32, R33, R4, 0x1, P0 ;  /* 0x0000000421207211 */ /* 0x000fe400000f0eff */
[----:B------:R-:W-:Y:S02]  /*1f10*/  IADD3 R35, P3, PT, R43, R2, RZ ;  /* 0x000000022b237210 */ /* 0x000fe40007f7e0ff */
[----:B------:R-:W-:Y:S02]  /*1f20*/  LEA.HI.X.SX32 R36, R37, R4, 0x1, P2 ;  /* 0x0000000425247211 */ /* 0x000fe400010f0eff */
[----:B------:R-:W-:-:S02]  /*1f30*/  IADD3 R31, P1, PT, R39, R2, RZ ;  /* 0x00000002271f7210 */ /* 0x000fc40007f3e0ff */
[-C--:B------:R-:W-:Y:S02]  /*1f40*/  IADD3 R33, P0, PT, R41, R2.reuse, RZ ;  /* 0x0000000229217210 */ /* 0x080fe40007f1e0ff */
[----:B------:R-:W-:Y:S02]  /*1f50*/  IADD3 R37, P2, PT, R45, R2, RZ ;  /* 0x000000022d257210 */ /* 0x000fe40007f5e0ff */
[-C--:B------:R-:W-:Y:S02]  /*1f60*/  LEA.HI.X.SX32 R42, R43, R4.reuse, 0x1, P3 ;  /* 0x000000042b2a7211 */ /* 0x080fe400018f0eff */
[-C--:B------:R-:W-:Y:S02]  /*1f70*/  LEA.HI.X.SX32 R38, R39, R4.reuse, 0x1, P1 ;  /* 0x0000000427267211 */ /* 0x080fe400008f0eff */
[-C--:B------:R-:W-:Y:S02]  /*1f80*/  LEA.HI.X.SX32 R40, R41, R4.reuse, 0x1, P0 ;  /* 0x0000000429287211 */ /* 0x080fe400000f0eff */
[----:B------:R-:W-:-:S02]  /*1f90*/  LEA.HI.X.SX32 R43, R45, R4, 0x1, P2 ;  /* 0x000000042d2b7211 */ /* 0x000fc400010f0eff */
[-C--:B------:R-:W-:Y:S02]  /*1fa0*/  IADD3 R39, P1, PT, R47, R2.reuse, RZ ;  /* 0x000000022f277210 */ /* 0x080fe40007f3e0ff */
[-C--:B------:R-:W-:Y:S02]  /*1fb0*/  IADD3 R41, P0, PT, R121, R2.reuse, RZ ;  /* 0x0000000279297210 */ /* 0x080fe40007f1e0ff */
[-C--:B------:R-:W-:Y:S02]  /*1fc0*/  IADD3 R123, P3, PT, R49, R2.reuse, RZ ;  /* 0x00000002317b7210 */ /* 0x080fe40007f7e0ff */
[----:B------:R-:W-:Y:S02]  /*1fd0*/  IADD3 R125, P2, PT, R51, R2, RZ ;  /* 0x00000002337d7210 */ /* 0x000fe40007f5e0ff */
[-C--:B------:R-:W-:Y:S02]  /*1fe0*/  LEA.HI.X.SX32 R120, R47, R4.reuse, 0x1, P1 ;  /* 0x000000042f787211 */ /* 0x080fe400008f0eff */
[----:B------:R-:W-:-:S02]  /*1ff0*/  LEA.HI.X.SX32 R121, R121, R4, 0x1, P0 ;  /* 0x0000000479797211 */ /* 0x000fc400000f0eff */
[-C--:B------:R-:W-:Y:S02]  /*2000*/  LEA.HI.X.SX32 R122, R49, R4.reuse, 0x1, P3 ;  /* 0x00000004317a7211 */ /* 0x080fe400018f0eff */
[----:B------:R-:W-:Y:S02]  /*2010*/  LEA.HI.X.SX32 R124, R51, R4, 0x1, P2 ;  /* 0x00000004337c7211 */ /* 0x000fe400010f0eff */
[-C--:B------:R-:W-:Y:S02]  /*2020*/  IADD3 R127, P1, PT, R53, R2.reuse, RZ ;  /* 0x00000002357f7210 */ /* 0x080fe40007f3e0ff */
[-C--:B------:R-:W-:Y:S02]  /*2030*/  IADD3 R129, P0, PT, R55, R2.reuse, RZ ;  /* 0x0000000237817210 */ /* 0x080fe40007f1e0ff */
[-C--:B------:R-:W-:Y:S02]  /*2040*/  IADD3 R131, P3, PT, R57, R2.reuse, RZ ;  /* 0x0000000239837210 */ /* 0x080fe40007f7e0ff */
[----:B------:R-:W-:-:S02]  /*2050*/  IADD3 R133, P2, PT, R59, R2, RZ ;  /* 0x000000023b857210 */ /* 0x000fc40007f5e0ff */
[-C--:B------:R-:W-:Y:S02]  /*2060*/  LEA.HI.X.SX32 R126, R53, R4.reuse, 0x1, P1 ;  /* 0x00000004357e7211 */ /* 0x080fe400008f0eff */
[-C--:B------:R-:W-:Y:S02]  /*2070*/  LEA.HI.X.SX32 R128, R55, R4.reuse, 0x1, P0 ;  /* 0x0000000437807211 */ /* 0x080fe400000f0eff */
[-C--:B------:R-:W-:Y:S02]  /*2080*/  LEA.HI.X.SX32 R130, R57, R4.reuse, 0x1, P3 ;  /* 0x0000000439827211 */ /* 0x080fe400018f0eff */
[----:B------:R-:W-:Y:S02]  /*2090*/  LEA.HI.X.SX32 R132, R59, R4, 0x1, P2 ;  /* 0x000000043b847211 */ /* 0x000fe400010f0eff */
[-C--:B------:R-:W-:Y:S02]  /*20a0*/  IADD3 R135, P1, PT, R61, R2.reuse, RZ ;  /* 0x000000023d877210 */ /* 0x080fe40007f3e0ff */
[----:B------:R-:W-:-:S02]  /*20b0*/  IADD3 R137, P0, PT, R63, R2, RZ ;  /* 0x000000023f897210 */ /* 0x000fc40007f1e0ff */
[-C--:B------:R-:W-:Y:S02]  /*20c0*/  IADD3 R139, P3, PT, R65, R2.reuse, RZ ;  /* 0x00000002418b7210 */ /* 0x080fe40007f7e0ff */
[----:B------:R-:W-:Y:S02]  /*20d0*/  IADD3 R141, P2, PT, R67, R2, RZ ;  /* 0x00000002438d7210 */ /* 0x000fe40007f5e0ff */
[-C--:B------:R-:W-:Y:S02]  /*20e0*/  LEA.HI.X.SX32 R134, R61, R4.reuse, 0x1, P1 ;  /* 0x000000043d867211 */ /* 0x080fe400008f0eff */
[-C--:B------:R-:W-:Y:S02]  /*20f0*/  LEA.HI.X.SX32 R136, R63, R4.reuse, 0x1, P0 ;  /* 0x000000043f887211 */ /* 0x080fe400000f0eff */
[-C--:B------:R-:W-:Y:S02]  /*2100*/  LEA.HI.X.SX32 R138, R65, R4.reuse, 0x1, P3 ;  /* 0x00000004418a7211 */ /* 0x080fe400018f0eff */
[----:B012---:R-:W-:-:S07]  /*2110*/  LEA.HI.X.SX32 R140, R67, R4, 0x1, P2 ;  /* 0x00000004438c7211 */ /* 0x007fce00010f0eff */
.L_x_1:
[----:B------:R-:W-:Y:S02]  /*2120*/  USHF.R.S32.HI UR12, URZ, 0x1f, UR4 ;  /* 0x0000001fff0c7899 */ /* 0x000fe40008011404 */
[----:B------:R-:W-:Y:S02]  /*2130*/  IADD3 R56, P0, PT, R2, UR4, RZ ;  /* 0x0000000402387c10 */ /* 0x000fe4000ff1e0ff */
[----:B------:R-:W-:Y:S02]  /*2140*/  IADD3 R54, P1, PT, R3, UR4, RZ ;  /* 0x0000000403367c10 */ /* 0x000fe4000ff3e0ff */
[----:B------:R-:W-:Y:S02]  /*2150*/  IADD3.X R57, PT, PT, R4, UR12, RZ, P0, !PT ;  /* 0x0000000c04397c10 */ /* 0x000fe400087fe4ff */
[----:B------:R-:W-:Y:S02]  /*2160*/  IADD3 R52, P0, PT, R6, UR4, RZ ;  /* 0x0000000406347c10 */ /* 0x000fe4000ff1e0ff */
[----:B------:R-:W-:Y:S01]  /*2170*/  IADD3.X R55, PT, PT, R5, UR12, RZ, P1, !PT ;  /* 0x0000000c05377c10 */ /* 0x000fe20008ffe4ff */
[----:B------:R0:W2:Y:S01]  /*2180*/  LDG.E.U8 R58, desc[UR10][R56.64] ;  /* 0x0000000a383a7981 */ /* 0x0000a2000c1e1100 */
[----:B------:R-:W-:-:S02]  /*2190*/  IADD3 R48, P1, PT, R7, UR4, RZ ;  /* 0x0000000407307c10 */ /* 0x000fc4000ff3e0ff */
[----:B------:R-:W-:Y:S01]  /*21a0*/  IADD3.X R53, PT, PT, R10, UR12, RZ, P0, !PT ;  /* 0x0000000c0a357c10 */ /* 0x000fe200087fe4ff */
[----:B------:R1:W3:Y:S01]  /*21b0*/  LDG.E.U8 R59, desc[UR10][R54.64] ;  /* 0x0000000a363b7981 */ /* 0x0002e2000c1e1100 */
[----:B------:R-:W-:Y:S02]  /*21c0*/  IADD3 R50, P0, PT, R8, UR4, RZ ;  /* 0x0000000408327c10 */ /* 0x000fe4000ff1e0ff */
[----:B------:R-:W-:Y:S01]  /*21d0*/  IADD3.X R49, PT, PT, R12, UR12, RZ, P1, !PT ;  /* 0x0000000c0c317c10 */ /* 0x000fe20008ffe4ff */
[----:B------:R4:W5:Y:S01]  /*21e0*/  LDG.E.U8 R60, desc[UR10][R52.64] ;  /* 0x0000000a343c7981 */ /* 0x000962000c1e1100 */
[----:B------:R-:W-:Y:S02]  /*21f0*/  IADD3 R46, P1, PT, R9, UR4, RZ ;  /* 0x00000004092e7c10 */ /* 0x000fe4000ff3e0ff */
[----:B------:R-:W-:Y:S01]  /*2200*/  IADD3.X R51, PT, PT, R14, UR12, RZ, P0, !PT ;  /* 0x0000000c0e337c10 */ /* 0x000fe200087fe4ff */
[----:B------:R4:W3:Y:S01]  /*2210*/  LDG.E.U8 R61, desc[UR10][R48.64] ;  /* 0x0000000a303d7981 */ /* 0x0008e2000c1e1100 */
[----:B------:R-:W-:-:S02]  /*2220*/  IADD3 R44, P0, PT, R11, UR4, RZ ;  /* 0x000000040b2c7c10 */ /* 0x000fc4000ff1e0ff */
[----:B------:R-:W-:Y:S01]  /*2230*/  IADD3.X R47, PT, PT, R16, UR12, RZ, P1, !PT ;  /* 0x0000000c102f7c10 */ /* 0x000fe20008ffe4ff */
[----:B------:R4:W3:Y:S01]  /*2240*/  LDG.E.U8 R62, desc[UR10][R50.64] ;  /* 0x0000000a323e7981 */ /* 0x0008e2000c1e1100 */
[----:B0-----:R-:W-:Y:S02]  /*2250*/  IADD3 R56, P1, PT, R13, UR4, RZ ;  /* 0x000000040d387c10 */ /* 0x001fe4000ff3e0ff */
[----:B------:R-:W-:Y:S01]  /*2260*/  IADD3.X R45, PT, PT, R18, UR12, RZ, P0, !PT ;  /* 0x0000000c122d7c10 */ /* 0x000fe200087fe4ff */
[----:B------:R0:W3:Y:S01]  /*2270*/  LDG.E.U8 R63, desc[UR10][R46.64] ;  /* 0x0000000a2e3f7981 */ /* 0x0000e2000c1e1100 */
[----:B-1----:R-:W-:Y:S02]  /*2280*/  IADD3 R54, P0, PT, R15, UR4, RZ ;  /* 0x000000040f367c10 */ /* 0x002fe4000ff1e0ff */
[----:B------:R-:W-:Y:S01]  /*2290*/  IADD3.X R57, PT, PT, R20, UR12, RZ, P1, !PT ;  /* 0x0000000c14397c10 */ /* 0x000fe20008ffe4ff */
[----:B------:R1:W3:Y:S01]  /*22a0*/  LDG.E.U8 R100, desc[UR10][R44.64] ;  /* 0x0000000a2c647981 */ /* 0x0002e2000c1e1100 */
[----:B----4-:R-:W-:-:S02]  /*22b0*/  IADD3 R52, P1, PT, R17, UR4, RZ ;  /* 0x0000000411347c10 */ /* 0x010fc4000ff3e0ff */
[----:B------:R-:W-:Y:S01]  /*22c0*/  IADD3.X R55, PT, PT, R22, UR12, RZ, P0, !PT ;  /* 0x0000000c16377c10 */ /* 0x000fe200087fe4ff */
[----:B------:R4:W3:Y:S01]  /*22d0*/  LDG.E.U8 R101, desc[UR10][R56.64] ;  /* 0x0000000a38657981 */ /* 0x0008e2000c1e1100 */
[----:B------:R-:W-:Y:S02]  /*22e0*/  IADD3 R48, P0, PT, R19, UR4, RZ ;  /* 0x0000000413307c10 */ /* 0x000fe4000ff1e0ff */
[----:B------:R-:W-:Y:S01]  /*22f0*/  IADD3.X R53, PT, PT, R24, UR12, RZ, P1, !PT ;  /* 0x0000000c18357c10 */ /* 0x000fe20008ffe4ff */
[----:B------:R4:W3:Y:S01]  /*2300*/  LDG.E.U8 R64, desc[UR10][R54.64] ;  /* 0x0000000a36407981 */ /* 0x0008e2000c1e1100 */
[----:B------:R-:W-:Y:S02]  /*2310*/  IADD3 R50, P1, PT, R21, UR4, RZ ;  /* 0x0000000415327c10 */ /* 0x000fe4000ff3e0ff */
[----:B------:R-:W-:Y:S01]  /*2320*/  IADD3.X R49, PT, PT, R26, UR12, RZ, P0, !PT ;  /* 0x0000000c1a317c10 */ /* 0x000fe200087fe4ff */
[----:B------:R4:W5:Y:S01]  /*2330*/  LDG.E.U8 R65, desc[UR10][R52.64] ;  /* 0x0000000a34417981 */ /* 0x000962000c1e1100 */
[----:B0-----:R-:W-:-:S02]  /*2340*/  IADD3 R46, P0, PT, R23, UR4, RZ ;  /* 0x00000004172e7c10 */ /* 0x001fc4000ff1e0ff */
[----:B------:R-:W-:Y:S01]  /*2350*/  IADD3.X R51, PT, PT, R28, UR12, RZ, P1, !PT ;  /* 0x0000000c1c337c10 */ /* 0x000fe20008ffe4ff */
[----:B------:R0:W5:Y:S01]  /*2360*/  LDG.E.U8 R66, desc[UR10][R48.64] ;  /* 0x0000000a30427981 */ /* 0x000162000c1e1100 */
[----:B-1----:R-:W-:Y:S02]  /*2370*/  IADD3 R44, P1, PT, R25, UR4, RZ ;  /* 0x00000004192c7c10 */ /* 0x002fe4000ff3e0ff */
[----:B------:R-:W-:Y:S01]  /*2380*/  IADD3.X R47, PT, PT, R30, UR12, RZ, P0, !PT ;  /* 0x0000000c1e2f7c10 */ /* 0x000fe200087fe4ff */
[----:B------:R1:W5:Y:S01]  /*2390*/  LDG.E.U8 R67, desc[UR10][R50.64] ;  /* 0x0000000a32437981 */ /* 0x000362000c1e1100 */
[----:B----4-:R-:W-:Y:S02]  /*23a0*/  IADD3 R56, P0, PT, R27, UR4, RZ ;  /* 0x000000041b387c10 */ /* 0x010fe4000ff1e0ff */
[----:B------:R-:W-:Y:S01]  /*23b0*/  IADD3.X R45, PT, PT, R32, UR12, RZ, P1, !PT ;  /* 0x0000000c202d7c10 */ /* 0x000fe20008ffe4ff */
[----:B------:R4:W5:Y:S01]  /*23c0*/  LDG.E.U8 R102, desc[UR10][R46.64] ;  /* 0x0000000a2e667981 */ /* 0x000962000c1e1100 */
[----:B------:R-:W-:-:S02]  /*23d0*/  IADD3 R54, P1, PT, R29, UR4, RZ ;  /* 0x000000041d367c10 */ /* 0x000fc4000ff3e0ff */
[----:B------:R-:W-:Y:S01]  /*23e0*/  IADD3.X R57, PT, PT, R34, UR12, RZ, P0, !PT ;  /* 0x0000000c22397c10 */ /* 0x000fe200087fe4ff */
[----:B------:R4:W5:Y:S01]  /*23f0*/  LDG.E.U8 R103, desc[UR10][R44.64] ;  /* 0x0000000a2c677981 */ /* 0x000962000c1e1100 */
[----:B------:R-:W-:Y:S02]  /*2400*/  IADD3 R52, P0, PT, R31, UR4, RZ ;  /* 0x000000041f347c10 */ /* 0x000fe4000ff1e0ff */
[----:B------:R-:W-:Y:S01]  /*2410*/  IADD3.X R55, PT, PT, R36, UR12, RZ, P1, !PT ;  /* 0x0000000c24377c10 */ /* 0x000fe20008ffe4ff */
[----:B------:R4:W5:Y:S01]  /*2420*/  LDG.E.U8 R104, desc[UR10][R56.64] ;  /* 0x0000000a38687981 */ /* 0x000962000c1e1100 */
[----:B0-----:R-:W-:Y:S02]  /*2430*/  IADD3 R48, P1, PT, R33, UR4, RZ ;  /* 0x0000000421307c10 */ /* 0x001fe4000ff3e0ff */
[----:B------:R-:W-:Y:S01]  /*2440*/  IADD3.X R53, PT, PT, R38, UR12, RZ, P0, !PT ;  /* 0x0000000c26357c10 */ /* 0x000fe200087fe4ff */
[----:B------:R0:W5:Y:S01]  /*2450*/  LDG.E.U8 R105, desc[UR10][R54.64] ;  /* 0x0000000a36697981 */ /* 0x000162000c1e1100 */
[----:B-1----:R-:W-:-:S02]  /*2460*/  IADD3 R50, P0, PT, R35, UR4, RZ ;  /* 0x0000000423327c10 */ /* 0x002fc4000ff1e0ff */
[----:B------:R-:W-:Y:S01]  /*2470*/  IADD3.X R49, PT, PT, R40, UR12, RZ, P1, !PT ;  /* 0x0000000c28317c10 */ /* 0x000fe20008ffe4ff */
[----:B------:R1:W5:Y:S01]  /*2480*/  LDG.E.U8 R106, desc[UR10][R52.64] ;  /* 0x0000000a346a7981 */ /* 0x000362000c1e1100 */
[----:B----4-:R-:W-:Y:S02]  /*2490*/  IADD3 R46, P1, PT, R37, UR4, RZ ;  /* 0x00000004252e7c10 */ /* 0x010fe4000ff3e0ff */
[----:B------:R-:W-:Y:S01]  /*24a0*/  IADD3.X R51, PT, PT, R42, UR12, RZ, P0, !PT ;  /* 0x0000000c2a337c10 */ /* 0x000fe200087fe4ff */
[----:B------:R4:W5:Y:S01]  /*24b0*/  LDG.E.U8 R107, desc[UR10][R48.64] ;  /* 0x0000000a306b7981 */ /* 0x000962000c1e1100 */
[----:B------:R-:W-:Y:S02]  /*24c0*/  IADD3 R44, P0, PT, R39, UR4, RZ ;  /* 0x00000004272c7c10 */ /* 0x000fe4000ff1e0ff */
[----:B------:R-:W-:Y:S01]  /*24d0*/  IADD3.X R47, PT, PT, R43, UR12, RZ, P1, !PT ;  /* 0x0000000c2b2f7c10 */ /* 0x000fe20008ffe4ff */
[----:B------:R4:W5:Y:S01]  /*24e0*/  LDG.E.U8 R108, desc[UR10][R50.64] ;  /* 0x0000000a326c7981 */ /* 0x000962000c1e1100 */
[----:B------:R-:W-:-:S02]  /*24f0*/  IADD3 R56, P1, PT, R41, UR4, RZ ;  /* 0x0000000429387c10 */ /* 0x000fc4000ff3e0ff */
[----:B------:R-:W-:Y:S01]  /*2500*/  IADD3.X R45, PT, PT, R120, UR12, RZ, P0, !PT ;  /* 0x0000000c782d7c10 */ /* 0x000fe200087fe4ff */
[----:B------:R4:W5:Y:S01]  /*2510*/  LDG.E.U8 R109, desc[UR10][R46.64] ;  /* 0x0000000a2e6d7981 */ /* 0x000962000c1e1100 */
[----:B0-----:R-:W-:Y:S02]  /*2520*/  IADD3 R54, P0, PT, R127, UR4, RZ ;  /* 0x000000047f367c10 */ /* 0x001fe4000ff1e0ff */
[----:B------:R-:W-:Y:S01]  /*2530*/  IADD3.X R57, PT, PT, R121, UR12, RZ, P1, !PT ;  /* 0x0000000c79397c10 */ /* 0x000fe20008ffe4ff */
[----:B------:R0:W5:Y:S01]  /*2540*/  LDG.E.U8 R110, desc[UR10][R44.64] ;  /* 0x0000000a2c6e7981 */ /* 0x000162000c1e1100 */
[----:B-1----:R-:W-:Y:S02]  /*2550*/  IADD3 R52, P1, PT, R129, UR4, RZ ;  /* 0x0000000481347c10 */ /* 0x002fe4000ff3e0ff */
[----:B------:R-:W-:Y:S01]  /*2560*/  IADD3.X R55, PT, PT, R126, UR12, RZ, P0, !PT ;  /* 0x0000000c7e377c10 */ /* 0x000fe200087fe4ff */
[----:B------:R-:W5:Y:S01]  /*2570*/  LDG.E.U8 R111, desc[UR10][R56.64] ;  /* 0x0000000a386f7981 */ /* 0x000f62000c1e1100 */
[----:B----4-:R-:W-:-:S02]  /*2580*/  IADD3 R48, P2, PT, R131, UR4, RZ ;  /* 0x0000000483307c10 */ /* 0x010fc4000ff5e0ff */
[----:B------:R-:W-:Y:S01]  /*2590*/  IADD3 R50, P0, PT, R123, UR4, RZ ;  /* 0x000000047b327c10 */ /* 0x000fe2000ff1e0ff */
[----:B------:R1:W4:Y:S01]  /*25a0*/  LDG.E.U8 R112, desc[UR10][R54.64] ;  /* 0x0000000a36707981 */ /* 0x000322000c1e1100 */
[----:B------:R-:W-:Y:S02]  /*25b0*/  IADD3.X R53, PT, PT, R128, UR12, RZ, P1, !PT ;  /* 0x0000000c80357c10 */ /* 0x000fe40008ffe4ff */
[----:B------:R-:W-:Y:S02]  /*25c0*/  IADD3 R46, P1, PT, R133, UR4, RZ ;  /* 0x00000004852e7c10 */ /* 0x000fe4000ff3e0ff */
[----:B------:R-:W-:Y:S01]  /*25d0*/  IADD3.X R49, PT, PT, R130, UR12, RZ, P2, !PT ;  /* 0x0000000c82317c10 */ /* 0x000fe200097fe4ff */
[----:B------:R1:W4:Y:S01]  /*25e0*/  LDG.E.U8 R113, desc[UR10][R52.64] ;  /* 0x0000000a34717981 */ /* 0x000322000c1e1100 */
[----:B------:R-:W-:Y:S02]  /*25f0*/  IADD3.X R51, PT, PT, R122, UR12, RZ, P0, !PT ;  /* 0x0000000c7a337c10 */ /* 0x000fe400087fe4ff */
[----:B0-----:R-:W-:Y:S01]  /*2600*/  IADD3 R44, P2, PT, R135, UR4, RZ ;  /* 0x00000004872c7c10 */ /* 0x001fe2000ff5e0ff */
[----:B------:R-:W4:Y:S01]  /*2610*/  LDG.E.U8 R48, desc[UR10][R48.64] ;  /* 0x0000000a30307981 */ /* 0x000f22000c1e1100 */
[----:B-1----:R-:W-:-:S02]  /*2620*/  IADD3 R54, P0, PT, R137, UR4, RZ ;  /* 0x0000000489367c10 */ /* 0x002fc4000ff1e0ff */
[----:B------:R-:W-:Y:S01]  /*2630*/  IADD3.X R47, PT, PT, R132, UR12, RZ, P1, !PT ;  /* 0x0000000c842f7c10 */ /* 0x000fe20008ffe4ff */
[----:B------:R-:W4:Y:S01]  /*2640*/  LDG.E.U8 R50, desc[UR10][R50.64] ;  /* 0x0000000a32327981 */ /* 0x000f22000c1e1100 */
[----:B------:R-:W-:Y:S02]  /*2650*/  IADD3.X R45, PT, PT, R134, UR12, RZ, P2, !PT ;  /* 0x0000000c862d7c10 */ /* 0x000fe400097fe4ff */
[----:B------:R-:W-:Y:S01]  /*2660*/  IADD3 RZ, P1, PT, R139, UR4, RZ ;  /* 0x000000048bff7c10 */ /* 0x000fe2000ff3e0ff */
[----:B------:R0:W4:Y:S01]  /*2670*/  LDG.E.U8 R114, desc[UR10][R46.64] ;  /* 0x0000000a2e727981 */ /* 0x000122000c1e1100 */
[----:B------:R-:W-:Y:S02]  /*2680*/  IADD3.X R55, PT, PT, R136, UR12, RZ, P0, !PT ;  /* 0x0000000c88377c10 */ /* 0x000fe400087fe4ff */
[----:B------:R-:W-:Y:S01]  /*2690*/  IADD3 RZ, P2, PT, R141, UR4, RZ ;  /* 0x000000048dff7c10 */ /* 0x000fe2000ff5e0ff */
[----:B------:R-:W-:Y:S01]  /*26a0*/  VIADD R52, R139, UR4 ;  /* 0x000000048b347c36 */ /* 0x000fe20008000000 */
[----:B------:R-:W-:Y:S01]  /*26b0*/  IADD3 R56, P0, PT, R125, UR4, RZ ;  /* 0x000000047d387c10 */ /* 0x000fe2000ff1e0ff */
[----:B------:R-:W4:Y:S01]  /*26c0*/  LDG.E.U8 R45, desc[UR10][R44.64] ;  /* 0x0000000a2c2d7981 */ /* 0x000f22000c1e1100 */
[----:B------:R-:W-:-:S02]  /*26d0*/  IADD3.X R53, PT, PT, R138, UR12, RZ, P1, !PT ;  /* 0x0000000c8a357c10 */ /* 0x000fc40008ffe4ff */
[----:B------:R-:W-:Y:S01]  /*26e0*/  IADD3.X R57, PT, PT, R124, UR12, RZ, P0, !PT ;  /* 0x0000000c7c397c10 */ /* 0x000fe200087fe4ff */
[----:B0-----:R-:W-:Y:S01]  /*26f0*/  VIADD R46, R141, UR4 ;  /* 0x000000048d2e7c36 */ /* 0x001fe20008000000 */
[----:B------:R-:W-:Y:S01]  /*2700*/  IADD3.X R47, PT, PT, R140, UR12, RZ, P2, !PT ;  /* 0x0000000c8c2f7c10 */ /* 0x000fe200097fe4ff */
[----:B------:R-:W4:Y:S04]  /*2710*/  LDG.E.U8 R54, desc[UR10][R54.64] ;  /* 0x0000000a36367981 */ /* 0x000f28000c1e1100 */
[----:B------:R-:W4:Y:S04]  /*2720*/  LDG.E.U8 R52, desc[UR10][R52.64] ;  /* 0x0000000a34347981 */ /* 0x000f28000c1e1100 */
[----:B------:R-:W4:Y:S04]  /*2730*/  LDG.E.U8 R44, desc[UR10][R56.64] ;  /* 0x0000000a382c7981 */ /* 0x000f28000c1e1100 */
[----:B------:R0:W4:Y:S01]  /*2740*/  LDG.E.U8 R46, desc[UR10][R46.64] ;  /* 0x0000000a2e2e7981 */ /* 0x000122000c1e1100 */
[----:B------:R-:W1:Y:S01]  /*2750*/  S2R R51, SR_TID.X ;  /* 0x0000000000337919 */ /* 0x000e620000002100 */
[C---:B------:R-:W-:Y:S01]  /*2760*/  LOP3.LUT R224, R210.reuse, 0x60, RZ, 0xc0, !PT ;  /* 0x00000060d2e07812 */ /* 0x040fe200078ec0ff */
[----:B------:R-:W-:Y:S01]  /*2770*/  BAR.SYNC.DEFER_BLOCKING 0x0 ;  /* 0x0000000000007b1d */ /* 0x000fe20000010000 */
[C---:B------:R-:W-:Y:S01]  /*2780*/  IMAD.SHL.U32 R49, R210.reuse, 0x40, RZ ;  /* 0x00000040d2317824 */ /* 0x040fe200078e00ff */
[--C-:B------:R-:W-:Y:S01]  /*2790*/  SHF.R.S32.HI R116, RZ, 0x1, R210.reuse ;  /* 0x00000001ff747819 */ /* 0x100fe200000114d2 */
[----:B0-----:R-:W-:Y:S01]  /*27a0*/  IMAD.SHL.U32 R47, R210, 0x2, RZ ;  /* 0x00000002d22f7824 */ /* 0x001fe200078e00ff */
[----:B------:R-:W-:-:S02]  /*27b0*/  SHF.R.S32.HI R55, RZ, 0x3, R210 ;  /* 0x00000003ff377819 */ /* 0x000fc400000114d2 */
[----:B------:R-:W-:Y:S02]  /*27c0*/  LOP3.LUT R49, R49, 0x40, RZ, 0xc0, !PT ;  /* 0x0000004031317812 */ /* 0x000fe400078ec0ff */
[----:B------:R-:W-:-:S04]  /*27d0*/  SGXT R116, R116, 0x1 ;  /* 0x000000017474781a */ /* 0x000fc80000000200 */
[----:B------:R-:W-:Y:S02]  /*27e0*/  LOP3.LUT R116, R49, 0x120, R116, 0xf8, !PT ;  /* 0x0000012031747812 */ /* 0x000fe400078ef874 */
[----:B-1----:R-:W-:-:S05]  /*27f0*/  LOP3.LUT R51, R51, 0x7, RZ, 0xc0, !PT ;  /* 0x0000000733337812 */ /* 0x002fca00078ec0ff */
[----:B------:R-:W-:-:S04]  /*2800*/  IMAD R53, R224, 0x2, R51 ;  /* 0x00000002e0357824 */ /* 0x000fc800078e0233 */
[----:B------:R-:W-:Y:S01]  /*2810*/  IMAD.SHL.U32 R56, R53, 0x10, RZ ;  /* 0x0000001035387824 */ /* 0x000fe200078e00ff */
[----:B------:R-:W-:Y:S02]  /*2820*/  SGXT R49, R55, 0x1 ;  /* 0x000000013731781a */ /* 0x000fe40000000200 */
[----:B------:R-:W-:Y:S02]  /*2830*/  LOP3.LUT R55, R210, 0x4, RZ, 0xc0, !PT ;  /* 0x00000004d2377812 */ /* 0x000fe400078ec0ff */
[----:B------:R-:W-:Y:S02]  /*2840*/  LOP3.LUT R56, R56, 0x30, R47, 0x78, !PT ;  /* 0x0000003038387812 */ /* 0x000fe400078e782f */
[----:B------:R-:W-:Y:S01]  /*2850*/  LOP3.LUT R49, R49, 0x90, RZ, 0xc0, !PT ;  /* 0x0000009031317812 */ /* 0x000fe200078ec0ff */
[----:B------:R-:W-:Y:S02]  /*2860*/  IMAD R55, R55, 0x80, R116 ;  /* 0x0000008037377824 */ /* 0x000fe400078e0274 */
[----:B------:R-:W-:Y:S01]  /*2870*/  IMAD R154, R51, 0x80, R56 ;  /* 0x00000080339a7824 */ /* 0x000fe200078e0238 */
[----:B------:R-:W-:-:S02]  /*2880*/  LOP3.LUT R56, R219, 0x10, RZ, 0x3c, !PT ;  /* 0x00000010db387812 */ /* 0x000fc400078e3cff */
[C---:B------:R-:W-:Y:S02]  /*2890*/  LOP3.LUT R47, R219.reuse, 0x20, RZ, 0x3c, !PT ;  /* 0x00000020db2f7812 */ /* 0x040fe400078e3cff */
[----:B------:R-:W-:Y:S02]  /*28a0*/  LOP3.LUT R116, R219, 0x30, RZ, 0x3c, !PT ;  /* 0x00000030db747812 */ /* 0x000fe400078e3cff */
[----:B------:R-:W-:Y:S02]  /*28b0*/  LOP3.LUT R230, R49, 0x10, R210, 0x78, !PT ;  /* 0x0000001031e67812 */ /* 0x000fe400078e78d2 */
[----:B------:R-:W-:-:S03]  /*28c0*/  LOP3.LUT R49, R219, 0x40, RZ, 0x3c, !PT ;  /* 0x00000040db317812 */ /* 0x000fc600078e3cff */
[----:B------:R-:W-:-:S05]  /*28d0*/  IMAD.IADD R230, R55, 0x1, R230 ;  /* 0x0000000137e67824 */ /* 0x000fca00078e02e6 */
[----:B------:R-:W-:Y:S01]  /*28e0*/  LOP3.LUT R225, R230, 0x20, RZ, 0x3c, !PT ;  /* 0x00000020e6e17812 */ /* 0x000fe200078e3cff */
[----:B--2---:R-:W-:Y:S04]  /*28f0*/  STS.U8 [R219+UR8+0x2000], R58 ;  /* 0x0020003adb007988 */ /* 0x004fe80008000008 */
[----:B---3--:R-:W-:Y:S04]  /*2900*/  STS.U8 [R219+UR8+0x2400], R64 ;  /* 0x00240040db007988 */ /* 0x008fe80008000008 */
[----:B-----5:R-:W-:Y:S04]  /*2910*/  STS.U8 [R219+UR8+0x2800], R106 ;  /* 0x0028006adb007988 */ /* 0x020fe80008000008 */
[----:B----4-:R-:W-:Y:S04]  /*2920*/  STS.U8 [R219+UR8+0x2c00], R112 ;  /* 0x002c0070db007988 */ /* 0x010fe80008000008 */
[----:B------:R-:W-:Y:S04]  /*2930*/  STS.U8 [R56+UR8+0x2080], R59 ;  /* 0x0020803b38007988 */ /* 0x000fe80008000008 */
[----:B------:R-:W-:Y:S04]  /*2940*/  STS.U8 [R56+UR8+0x2480], R65 ;  /* 0x0024804138007988 */ /* 0x000fe80008000008 */
[----:B------:R-:W-:Y:S04]  /*2950*/  STS.U8 [R56+UR8+0x2880], R107 ;  /* 0x0028806b38007988 */ /* 0x000fe80008000008 */
[----:B------:R0:W-:Y:S04]  /*2960*/  STS.U8 [R56+UR8+0x2c80], R113 ;  /* 0x002c807138007988 */ /* 0x0001e80008000008 */
[----:B------:R-:W-:Y:S04]  /*2970*/  STS.U8 [R47+UR8+0x2100], R60 ;  /* 0x0021003c2f007988 */ /* 0x000fe80008000008 */
[----:B------:R-:W-:Y:S01]  /*2980*/  STS.U8 [R47+UR8+0x2500], R66 ;  /* 0x002500422f007988 */ /* 0x000fe20008000008 */
[----:B0-----:R-:W-:-:S03]  /*2990*/  LOP3.LUT R56, R219, 0x50, RZ, 0x3c, !PT ;  /* 0x00000050db387812 */ /* 0x001fc600078e3cff */
[----:B------:R-:W-:Y:S04]  /*29a0*/  STS.U8 [R47+UR8+0x2900], R108 ;  /* 0x0029006c2f007988 */ /* 0x000fe80008000008 */
[----:B------:R0:W-:Y:S04]  /*29b0*/  STS.U8 [R47+UR8+0x2d00], R48 ;  /* 0x002d00302f007988 */ /* 0x0001e80008000008 */
[----:B------:R1:W-:Y:S04]  /*29c0*/  STS.U8 [R116+UR8+0x2180], R61 ;  /* 0x0021803d74007988 */ /* 0x0003e80008000008 */
[----:B------:R-:W-:Y:S01]  /*29d0*/  STS.U8 [R116+UR8+0x2580], R67 ;  /* 0x0025804374007988 */ /* 0x000fe20008000008 */
[----:B0-----:R-:W-:-:S03]  /*29e0*/  LOP3.LUT R47, R219, 0x60, RZ, 0x3c, !PT ;  /* 0x00000060db2f7812 */ /* 0x001fc600078e3cff */
[----:B------:R-:W-:Y:S01]  /*29f0*/  STS.U8 [R116+UR8+0x2980], R109 ;  /* 0x0029806d74007988 */ /* 0x000fe20008000008 */
[----:B-1----:R-:W-:-:S03]  /*2a00*/  LOP3.LUT R61, R219, 0x70, RZ, 0x3c, !PT ;  /* 0x00000070db3d7812 */ /* 0x002fc600078e3cff */
[----:B------:R-:W-:Y:S04]  /*2a10*/  STS.U8 [R116+UR8+0x2d80], R114 ;  /* 0x002d807274007988 */ /* 0x000fe80008000008 */
        /* <DEDUP_REMOVED lines=15> */
[----:B------:R-:W-:Y:S01]  /*2b10*/  STS.U8 [R61+UR8+0x2f80], R46 ;  /* 0x002f802e3d007988 */ /* 0x000fe20008000008 */
[----:B------:R-:W-:Y:S06]  /*2b20*/  BAR.SYNC.DEFER_BLOCKING 0x0 ;  /* 0x0000000000007b1d */ /* 0x000fec0000010000 */
[----:B------:R-:W0:Y:S04]  /*2b30*/  LDSM.16.M88.4 R116, [R154+UR8+0x2000] ;  /* 0x002000089a74783b */ /* 0x000e280008000200 */
[----:B------:R-:W1:Y:S04]  /*2b40*/  LDSM.16.MT88.4 R64, [R230+UR8] ;  /* 0x00000008e640783b */ /* 0x000e680008004200 */
[----:B------:R-:W2:Y:S04]  /*2b50*/  LDSM.16.MT88.4 R56, [R230+UR8+0x400] ;  /* 0x00040008e638783b */ /* 0x000ea80008004200 */
[----:B------:R-:W3:Y:S04]  /*2b60*/  LDSM.16.MT88.4 R48, [R225+UR8] ;  /* 0x00000008e130783b */ /* 0x000ee80008004200 */
[----:B------:R-:W4:Y:S04]  /*2b70*/  LDSM.16.MT88.4 R52, [R225+UR8+0x400] ;  /* 0x00040008e134783b */ /* 0x000f280008004200 */
[----:B------:R-:W5:Y:S04]  /*2b80*/  LDSM.16.MT88.4 R100, [R230+UR8+0x800] ;  /* 0x00080008e664783b */ /* 0x000f680008004200 */
[----:B------:R-:W5:Y:S04]  /*2b90*/  LDSM.16.MT88.4 R104, [R230+UR8+0xc00] ;  /* 0x000c0008e668783b */ /* 0x000f680008004200 */
[----:B------:R-:W5:Y:S01]  /*2ba0*/  LDSM.16.MT88.4 R112, [R225+UR8+0xc00] ;  /* 0x000c0008e170783b */ /* 0x000f620008004200 */
[----:B0-----:R-:W-:-:S02]  /*2bb0*/  F2FP.F16.E4M3.UNPACK_B R108, R116 ;  /* 0x00000074ff6c723e */ /* 0x001fc400020006ff */
[----:B------:R-:W-:Y:S01]  /*2bc0*/  F2FP.F16.E4M3.UNPACK_B R109, R117 ;  /* 0x00000075ff6d723e */ /* 0x000fe200020006ff */
[----:B-1----:R-:W-:Y:S02]  /*2bd0*/  IMAD.MOV.U32 R60, RZ, RZ, R64 ;  /* 0x000000ffff3c7224 */ /* 0x002fe400078e0040 */
[----:B------:R-:W-:Y:S02]  /*2be0*/  IMAD.MOV.U32 R61, RZ, RZ, R66 ;  /* 0x000000ffff3d7224 */ /* 0x000fe400078e0042 */
[----:B--2---:R-:W-:Y:S02]  /*2bf0*/  IMAD.MOV.U32 R62, RZ, RZ, R56 ;  /* 0x000000ffff3e7224 */ /* 0x004fe400078e0038 */
[----:B------:R-:W-:Y:S02]  /*2c00*/  IMAD.MOV.U32 R63, RZ, RZ, R58 ;  /* 0x000000ffff3f7224 */ /* 0x000fe400078e003a */
[----:B---3--:R-:W-:Y:S02]  /*2c10*/  IMAD.MOV.U32 R44, RZ, RZ, R48 ;  /* 0x000000ffff2c7224 */ /* 0x008fe400078e0030 */
[----:B------:R-:W-:-:S02]  /*2c20*/  IMAD.MOV.U32 R45, RZ, RZ, R50 ;  /* 0x000000ffff2d7224 */ /* 0x000fc400078e0032 */
[----:B----4-:R-:W-:Y:S02]  /*2c30*/  IMAD.MOV.U32 R46, RZ, RZ, R52 ;  /* 0x000000ffff2e7224 */ /* 0x010fe400078e0034 */
[----:B------:R-:W-:Y:S01]  /*2c40*/  IMAD.MOV.U32 R47, RZ, RZ, R54 ;  /* 0x000000ffff2f7224 */ /* 0x000fe200078e0036 */
[-C--:B------:R-:W-:Y:S08]  /*2c50*/  HMMA.16816.F32 R60, R60, R108.reuse, RZ ;  /* 0x0000006c3c3c723c */ /* 0x080ff000000018ff */
[----:B------:R-:W-:Y:S01]  /*2c60*/  HMMA.16816.F32 R44, R44, R108, RZ ;  /* 0x0000006c2c2c723c */ /* 0x000fe200000018ff */
[----:B------:R-:W0:Y:S01]  /*2c70*/  LDSM.16.MT88.4 R108, [R225+UR8+0x800] ;  /* 0x00080008e16c783b */ /* 0x000e220008004200 */
[----:B------:R-:W-:Y:S01]  /*2c80*/  IMAD.MOV.U32 R64, RZ, RZ, R65 ;  /* 0x000000ffff407224 */ /* 0x000fe200078e0041 */
[----:B------:R-:W-:Y:S01]  /*2c90*/  F2FP.F16.E4M3.UNPACK_B R116, R116.H1 ;  /* 0x00000074ff74723e */ /* 0x000fe200030006ff */
[----:B------:R-:W-:Y:S01]  /*2ca0*/  IMAD.MOV.U32 R65, RZ, RZ, R67 ;  /* 0x000000ffff417224 */ /* 0x000fe200078e0043 */
[----:B------:R-:W-:Y:S01]  /*2cb0*/  F2FP.F16.E4M3.UNPACK_B R117, R117.H1 ;  /* 0x00000075ff75723e */ /* 0x000fe200030006ff */
[----:B------:R-:W-:-:S02]  /*2cc0*/  IMAD.MOV.U32 R66, RZ, RZ, R57 ;  /* 0x000000ffff427224 */ /* 0x000fc400078e0039 */
[----:B------:R-:W-:Y:S02]  /*2cd0*/  IMAD.MOV.U32 R67, RZ, RZ, R59 ;  /* 0x000000ffff437224 */ /* 0x000fe400078e003b */
[----:B------:R-:W-:Y:S01]  /*2ce0*/  IMAD.MOV.U32 R48, RZ, RZ, R49 ;  /* 0x000000ffff307224 */ /* 0x000fe200078e0031 */
[----:B------:R-:W-:Y:S01]  /*2cf0*/  F2FP.F16.E4M3.UNPACK_B R160, R118 ;  /* 0x00000076ffa0723e */ /* 0x000fe200020006ff */
[----:B------:R-:W-:Y:S01]  /*2d00*/  IMAD.MOV.U32 R49, RZ, RZ, R51 ;  /* 0x000000ffff317224 */ /* 0x000fe200078e0033 */
[----:B------:R-:W-:Y:S01]  /*2d10*/  F2FP.F16.E4M3.UNPACK_B R161, R119 ;  /* 0x00000077ffa1723e */ /* 0x000fe200020006ff */
[----:B------:R-:W-:Y:S01]  /*2d20*/  IMAD.MOV.U32 R50, RZ, RZ, R53 ;  /* 0x000000ffff327224 */ /* 0x000fe200078e0035 */
[----:B------:R-:W-:Y:S01]  /*2d30*/  HMMA.16816.F32 R60, R64, R116, R60 ;  /* 0x00000074403c723c */ /* 0x000fe2000000183c */
[----:B------:R-:W-:Y:S01]  /*2d40*/  IMAD.MOV.U32 R51, RZ, RZ, R55 ;  /* 0x000000ffff337224 */ /* 0x000fe200078e0037 */
[----:B------:R-:W-:Y:S01]  /*2d50*/  LDSM.16.MT88.4 R56, [R230+UR8+0x1400] ;  /* 0x00140008e638783b */ /* 0x000fe20008004200 */
[----:B-----5:R-:W-:-:S02]  /*2d60*/  IMAD.MOV.U32 R64, RZ, RZ, R100 ;  /* 0x000000ffff407224 */ /* 0x020fc400078e0064 */
[----:B------:R-:W-:Y:S01]  /*2d70*/  IMAD.MOV.U32 R65, RZ, RZ, R102 ;  /* 0x000000ffff417224 */ /* 0x000fe200078e0066 */
[----:B------:R-:W-:Y:S02]  /*2d80*/  LDSM.16.MT88.4 R52, [R230+UR8+0x1000] ;  /* 0x00100008e634783b */ /* 0x000fe40008004200 */
[----:B------:R-:W-:Y:S01]  /*2d90*/  HMMA.16816.F32 R44, R48, R116, R44 ;  /* 0x00000074302c723c */ /* 0x000fe2000000182c */
[----:B------:R-:W-:Y:S01]  /*2da0*/  IMAD.MOV.U32 R66, RZ, RZ, R104 ;  /* 0x000000ffff427224 */ /* 0x000fe200078e0068 */
[----:B------:R-:W-:Y:S01]  /*2db0*/  LOP3.LUT R48, R154, 0x40, RZ, 0x3c, !PT ;  /* 0x000000409a307812 */ /* 0x000fe200078e3cff */
[----:B------:R-:W-:-:S05]  /*2dc0*/  IMAD.MOV.U32 R67, RZ, RZ, R106 ;  /* 0x000000ffff437224 */ /* 0x000fca00078e006a */
[----:B------:R-:W1:Y:S04]  /*2dd0*/  LDSM.16.M88.4 R48, [R48+UR8+0x2000] ;  /* 0x002000083030783b */ /* 0x000e680008000200 */
[----:B------:R-:W-:Y:S01]  /*2de0*/  HMMA.16816.F32 R60, R64, R160, R60 ;  /* 0x000000a0403c723c */ /* 0x000fe2000000183c */
[----:B------:R-:W-:Y:S02]  /*2df0*/  IMAD.MOV.U32 R66, RZ, RZ, R112 ;  /* 0x000000ffff427224 */ /* 0x000fe400078e0070 */
[----:B------:R-:W-:Y:S02]  /*2e00*/  IMAD.MOV.U32 R67, RZ, RZ, R114 ;  /* 0x000000ffff437224 */ /* 0x000fe400078e0072 */
[----:B0-----:R-:W-:Y:S02]  /*2e10*/  IMAD.MOV.U32 R64, RZ, RZ, R108 ;  /* 0x000000ffff407224 */ /* 0x001fe400078e006c */
[----:B------:R-:W-:Y:S01]  /*2e20*/  IMAD.MOV.U32 R65, RZ, RZ, R110 ;  /* 0x000000ffff417224 */ /* 0x000fe200078e006e */
[----:B------:R-:W-:-:S02]  /*2e30*/  F2FP.F16.E4M3.UNPACK_B R154, R118.H1 ;  /* 0x00000076ff9a723e */ /* 0x000fc400030006ff */
[----:B------:R-:W-:Y:S02]  /*2e40*/  F2FP.F16.E4M3.UNPACK_B R155, R119.H1 ;  /* 0x00000077ff9b723e */ /* 0x000fe400030006ff */
[----:B------:R-:W0:Y:S02]  /*2e50*/  LDSM.16.MT88.4 R116, [R225+UR8+0x1000] ;  /* 0x00100008e174783b */ /* 0x000e240008004200 */
[----:B------:R-:W-:Y:S02]  /*2e60*/  HMMA.16816.F32 R64, R64, R160, R44 ;  /* 0x000000a04040723c */ /* 0x000fe4000000182c */
[----:B------:R-:W2:Y:S01]  /*2e70*/  LDSM.16.MT88.4 R44, [R225+UR8+0x1400] ;  /* 0x00140008e12c783b */ /* 0x000ea20008004200 */
[----:B------:R-:W-:Y:S02]  /*2e80*/  IMAD.MOV.U32 R100, RZ, RZ, R101 ;  /* 0x000000ffff647224 */ /* 0x000fe400078e0065 */
[----:B------:R-:W-:Y:S02]  /*2e90*/  IMAD.MOV.U32 R101, RZ, RZ, R103 ;  /* 0x000000ffff657224 */ /* 0x000fe400078e0067 */
[----:B------:R-:W-:-:S02]  /*2ea0*/  IMAD.MOV.U32 R102, RZ, RZ, R105 ;  /* 0x000000ffff667224 */ /* 0x000fc400078e0069 */
[----:B------:R-:W-:Y:S02]  /*2eb0*/  IMAD.MOV.U32 R103, RZ, RZ, R107 ;  /* 0x000000ffff677224 */ /* 0x000fe400078e006b */
[----:B------:R-:W-:Y:S01]  /*2ec0*/  IMAD.MOV.U32 R108, RZ, RZ, R109 ;  /* 0x000000ffff6c7224 */ /* 0x000fe200078e006d */
[----:B------:R-:W-:Y:S01]  /*2ed0*/  LDSM.16.MT88.4 R104, [R225+UR8+0x1800] ;  /* 0x00180008e168783b */ /* 0x000fe20008004200 */
[----:B------:R-:W-:-:S03]  /*2ee0*/  IMAD.MOV.U32 R109, RZ, RZ, R111 ;  /* 0x000000ffff6d7224 */ /* 0x000fc600078e006f */
[----:B------:R-:W-:Y:S01]  /*2ef0*/  HMMA.16816.F32 R60, R100, R154, R60 ;  /* 0x0000009a643c723c */ /* 0x000fe2000000183c */
[----:B------:R-:W-:Y:S01]  /*2f00*/  IMAD.MOV.U32 R110, RZ, RZ, R113 ;  /* 0x000000ffff6e7224 */ /* 0x000fe200078e0071 */
[----:B------:R-:W3:Y:S01]  /*2f10*/  LDSM.16.MT88.4 R100, [R230+UR8+0x1c00] ;  /* 0x001c0008e664783b */ /* 0x000ee20008004200 */
[----:B------:R-:W-:-:S07]  /*2f20*/  IMAD.MOV.U32 R111, RZ, RZ, R115 ;  /* 0x000000ffff6f7224 */ /* 0x000fce00078e0073 */
[----:B------:R-:W-:Y:S01]  /*2f30*/  HMMA.16816.F32 R108, R108, R154, R64 ;  /* 0x0000009a6c6c723c */ /* 0x000fe20000001840 */
[----:B-1----:R-:W-:Y:S01]  /*2f40*/  F2FP.F16.E4M3.UNPACK_B R154, R48 ;  /* 0x00000030ff9a723e */ /* 0x002fe200020006ff */
[----:B------:R-:W-:Y:S01]  /*2f50*/  IMAD.MOV.U32 R64, RZ, RZ, R52 ;  /* 0x000000ffff407224 */ /* 0x000fe200078e0034 */
[----:B------:R-:W-:Y:S01]  /*2f60*/  F2FP.F16.E4M3.UNPACK_B R155, R49 ;  /* 0x00000031ff9b723e */ /* 0x000fe200020006ff */
[----:B------:R-:W-:Y:S02]  /*2f70*/  IMAD.MOV.U32 R65, RZ, RZ, R54 ;  /* 0x000000ffff417224 */ /* 0x000fe400078e0036 */
[----:B------:R-:W-:Y:S02]  /*2f80*/  IMAD.MOV.U32 R66, RZ, RZ, R56 ;  /* 0x000000ffff427224 */ /* 0x000fe400078e0038 */
[----:B------:R-:W-:Y:S02]  /*2f90*/  IMAD.MOV.U32 R67, RZ, RZ, R58 ;  /* 0x000000ffff437224 */ /* 0x000fe400078e003a */
[----:B0-----:R-:W-:-:S05]  /*2fa0*/  IMAD.MOV.U32 R112, RZ, RZ, R116 ;  /* 0x000000ffff707224 */ /* 0x001fca00078e0074 */
[----:B------:R-:W-:Y:S01]  /*2fb0*/  HMMA.16816.F32 R60, R64, R154, R60 ;  /* 0x0000009a403c723c */ /* 0x000fe2000000183c */
[----:B------:R-:W0:Y:S01]  /*2fc0*/  LDSM.16.MT88.4 R64, [R230+UR8+0x1800] ;  /* 0x00180008e640783b */ /* 0x000e220008004200 */
[----:B------:R-:W-:Y:S02]  /*2fd0*/  IMAD.MOV.U32 R113, RZ, RZ, R118 ;  /* 0x000000ffff717224 */ /* 0x000fe400078e0076 */
[----:B--2---:R-:W-:Y:S02]  /*2fe0*/  IMAD.MOV.U32 R114, RZ, RZ, R44 ;  /* 0x000000ffff727224 */ /* 0x004fe400078e002c */
[----:B------:R-:W-:-:S07]  /*2ff0*/  IMAD.MOV.U32 R115, RZ, RZ, R46 ;  /* 0x000000ffff737224 */ /* 0x000fce00078e002e */
[----:B------:R-:W-:Y:S01]  /*3000*/  HMMA.16816.F32 R108, R112, R154, R108 ;  /* 0x0000009a706c723c */ /* 0x000fe2000000186c */
[----:B------:R-:W1:Y:S01]  /*3010*/  LDSM.16.MT88.4 R112, [R225+UR8+0x1c00] ;  /* 0x001c0008e170783b */ /* 0x000e620008004200 */
[----:B------:R-:W-:Y:S01]  /*3020*/  IMAD.MOV.U32 R52, RZ, RZ, R53 ;  /* 0x000000ffff347224 */ /* 0x000fe200078e0035 */
[----:B------:R-:W-:Y:S01]  /*3030*/  F2FP.F16.E4M3.UNPACK_B R48, R48.H1 ;  /* 0x00000030ff30723e */ /* 0x000fe200030006ff */
[----:B------:R-:W-:Y:S01]  /*3040*/  IMAD.MOV.U32 R53, RZ, RZ, R55 ;  /* 0x000000ffff357224 */ /* 0x000fe200078e0037 */
[----:B------:R-:W-:Y:S01]  /*3050*/  F2FP.F16.E4M3.UNPACK_B R49, R49.H1 ;  /* 0x00000031ff31723e */ /* 0x000fe200030006ff */
[----:B------:R-:W-:Y:S02]  /*3060*/  IMAD.MOV.U32 R54, RZ, RZ, R57 ;  /* 0x000000ffff367224 */ /* 0x000fe400078e0039 */
[----:B------:R-:W-:Y:S02]  /*3070*/  IMAD.MOV.U32 R55, RZ, RZ, R59 ;  /* 0x000000ffff377224 */ /* 0x000fe400078e003b */
[----:B------:R-:W-:-:S02]  /*3080*/  IMAD.MOV.U32 R56, RZ, RZ, R117 ;  /* 0x000000ffff387224 */ /* 0x000fc400078e0075 */
[----:B------:R-:W-:-:S03]  /*3090*/  IMAD.MOV.U32 R57, RZ, RZ, R119 ;  /* 0x000000ffff397224 */ /* 0x000fc600078e0077 */
[----:B------:R-:W-:Y:S01]  /*30a0*/  HMMA.16816.F32 R52, R52, R48, R60 ;  /* 0x000000303434723c */ /* 0x000fe2000000183c */
[----:B------:R-:W-:Y:S02]  /*30b0*/  IMAD.MOV.U32 R58, RZ, RZ, R45 ;  /* 0x000000ffff3a7224 */ /* 0x000fe400078e002d */
[----:B------:R-:W-:Y:S02]  /*30c0*/  IMAD.MOV.U32 R59, RZ, RZ, R47 ;  /* 0x000000ffff3b7224 */ /* 0x000fe400078e002f */
[----:B---3--:R-:W-:-:S05]  /*30d0*/  IMAD.MOV.U32 R46, RZ, RZ, R100 ;  /* 0x000000ffff2e7224 */ /* 0x008fca00078e0064 */
[----:B------:R-:W-:Y:S01]  /*30e0*/  HMMA.16816.F32 R56, R56, R48, R108 ;  /* 0x000000303838723c */ /* 0x000fe2000000186c */
[----:B------:R-:W-:Y:S01]  /*30f0*/  F2FP.F16.E4M3.UNPACK_B R48, R50 ;  /* 0x00000032ff30723e */ /* 0x000fe200020006ff */
[----:B------:R-:W-:Y:S01]  /*3100*/  IMAD.MOV.U32 R47, RZ, RZ, R102 ;  /* 0x000000ffff2f7224 */ /* 0x000fe200078e0066 */
[----:B------:R-:W-:Y:S01]  /*3110*/  F2FP.F16.E4M3.UNPACK_B R49, R51 ;  /* 0x00000033ff31723e */ /* 0x000fe200020006ff */
[----:B0-----:R-:W-:Y:S02]  /*3120*/  IMAD.MOV.U32 R44, RZ, RZ, R64 ;  /* 0x000000ffff2c7224 */ /* 0x001fe400078e0040 */
[----:B------:R-:W-:-:S07]  /*3130*/  IMAD.MOV.U32 R45, RZ, RZ, R66 ;  /* 0x000000ffff2d7224 */ /* 0x000fce00078e0042 */
[----:B------:R-:W-:Y:S01]  /*3140*/  HMMA.16816.F32 R44, R44, R48, R52 ;  /* 0x000000302c2c723c */ /* 0x000fe20000001834 */
[----:B------:R-:W-:Y:S02]  /*3150*/  IMAD.MOV.U32 R52, RZ, RZ, R104 ;  /* 0x000000ffff347224 */ /* 0x000fe400078e0068 */
[----:B------:R-:W-:Y:S02]  /*3160*/  IMAD.MOV.U32 R53, RZ, RZ, R106 ;  /* 0x000000ffff357224 */ /* 0x000fe400078e006a */
[----:B-1----:R-:W-:Y:S02]  /*3170*/  IMAD.MOV.U32 R54, RZ, RZ, R112 ;  /* 0x000000ffff367224 */ /* 0x002fe400078e0070 */
[----:B------:R-:W-:Y:S01]  /*3180*/  IMAD.MOV.U32 R55, RZ, RZ, R114 ;  /* 0x000000ffff377224 */ /* 0x000fe200078e0072 */
[----:B------:R-:W-:Y:S01]  /*3190*/  F2FP.F16.E4M3.UNPACK_B R60, R50.H1 ;  /* 0x00000032ff3c723e */ /* 0x000fe200030006ff */
[----:B------:R-:W-:Y:S01]  /*31a0*/  IMAD.MOV.U32 R50, RZ, RZ, R101 ;  /* 0x000000ffff327224 */ /* 0x000fe200078e0065 */
[----:B------:R-:W-:-:S04]  /*31b0*/  F2FP.F16.E4M3.UNPACK_B R61, R51.H1 ;  /* 0x00000033ff3d723e */ /* 0x000fc800030006ff */
[----:B------:R-:W-:Y:S01]  /*31c0*/  HMMA.16816.F32 R52, R52, R48, R56 ;  /* 0x000000303434723c */ /* 0x000fe20000001838 */
[----:B------:R-:W-:Y:S02]  /*31d0*/  IMAD.MOV.U32 R48, RZ, RZ, R65 ;  /* 0x000000ffff307224 */ /* 0x000fe400078e0041 */
[----:B------:R-:W-:Y:S02]  /*31e0*/  IMAD.MOV.U32 R49, RZ, RZ, R67 ;  /* 0x000000ffff317224 */ /* 0x000fe400078e0043 */
[----:B------:R-:W-:Y:S01]  /*31f0*/  IMAD.MOV.U32 R51, RZ, RZ, R103 ;  /* 0x000000ffff337224 */ /* 0x000fe200078e0067 */
[----:B------:R-:W-:-:S05]  /*3200*/  LOP3.LUT R56, R210, 0x3, RZ, 0xc0, !PT ;  /* 0x00000003d2387812 */ /* 0x000fca00078ec0ff */
[----:B------:R-:W-:Y:S01]  /*3210*/  IMAD.SHL.U32 R57, R56, 0x2, RZ ;  /* 0x0000000238397824 */ /* 0x000fe200078e00ff */
[----:B------:R-:W-:Y:S01]  /*3220*/  HMMA.16816.F32 R44, R48, R60, R44 ;  /* 0x0000003c302c723c */ /* 0x000fe2000000182c */
[----:B------:R-:W-:Y:S02]  /*3230*/  IMAD.MOV.U32 R48, RZ, RZ, R105 ;  /* 0x000000ffff307224 */ /* 0x000fe400078e0069 */
[----:B------:R-:W-:Y:S02]  /*3240*/  IMAD.MOV.U32 R49, RZ, RZ, R107 ;  /* 0x000000ffff317224 */ /* 0x000fe400078e006b */
[----:B------:R-:W-:Y:S02]  /*3250*/  IMAD.MOV.U32 R50, RZ, RZ, R113 ;  /* 0x000000ffff327224 */ /* 0x000fe400078e0071 */
[----:B------:R-:W-:Y:S01]  /*3260*/  IMAD.MOV.U32 R51, RZ, RZ, R115 ;  /* 0x000000ffff337224 */ /* 0x000fe200078e0073 */
[----:B------:R-:W-:-:S04]  /*3270*/  LEA.HI R57, R224, R57, RZ, 0x1e ;  /* 0x00000039e0397211 */ /* 0x000fc800078ff0ff */
[----:B------:R-:W-:Y:S02]  /*3280*/  IADD3 R57, P0, PT, R57, UR6, RZ ;  /* 0x0000000639397c10 */ /* 0x000fe4000ff1e0ff */
[----:B------:R-:W-:Y:S02]  /*3290*/  HMMA.16816.F32 R48, R48, R60, R52 ;  /* 0x0000003c3030723c */ /* 0x000fe40000001834 */
[CC--:B------:R-:W-:Y:S01]  /*32a0*/  ISETP.GT.U32.AND P2, PT, R57.reuse, R213.reuse, PT ;  /* 0x000000d53900720c */ /* 0x0c0fe20003f44070 */
[----:B------:R-:W-:Y:S01]  /*32b0*/  IMAD.X R52, RZ, RZ, UR7, P0 ;  /* 0x00000007ff347e24 */ /* 0x000fe200080e06ff */
[C---:B------:R-:W-:Y:S01]  /*32c0*/  ISETP.GE.U32.AND P1, PT, R57.reuse, R213, PT ;  /* 0x000000d53900720c */ /* 0x040fe20003f26070 */
[----:B------:R-:W-:Y:S01]  /*32d0*/  FMUL R44, R44, UR13 ;  /* 0x0000000d2c2c7c20 */ /* 0x000fe20008400000 */
[----:B------:R-:W-:Y:S01]  /*32e0*/  ISETP.GT.U32.AND P4, PT, R57, R214, PT ;  /* 0x000000d63900720c */ /* 0x000fe20003f84070 */
[----:B------:R-:W-:Y:S01]  /*32f0*/  FMUL R45, R45, UR13 ;  /* 0x0000000d2d2d7c20 */ /* 0x000fe20008400000 */
[----:B------:R-:W-:Y:S01]  /*3300*/  ISETP.GT.U32.AND.EX P2, PT, R52, RZ, PT, P2 ;  /* 0x000000ff3400720c */ /* 0x000fe20003f44120 */
[----:B------:R-:W-:Y:S01]  /*3310*/  FMUL R46, R46, UR13 ;  /* 0x0000000d2e2e7c20 */ /* 0x000fe20008400000 */
[----:B------:R-:W-:-:S02]  /*3320*/  ISETP.GE.U32.AND.EX P1, PT, R52, RZ, PT, P1 ;  /* 0x000000ff3400720c */ /* 0x000fc40003f26110 */
[----:B------:R-:W-:Y:S02]  /*3330*/  ISETP.GT.U32.AND.EX P4, PT, R52, RZ, PT, P4 ;  /* 0x000000ff3400720c */ /* 0x000fe40003f84140 */
[----:B------:R-:W-:Y:S02]  /*3340*/  FSEL R61, R44, -INF , !P2 ;  /* 0xff8000002c3d7808 */ /* 0x000fe40005000000 */
[C---:B------:R-:W-:Y:S02]  /*3350*/  ISETP.GE.U32.AND P3, PT, R57.reuse, R214, PT ;  /* 0x000000d63900720c */ /* 0x040fe40003f66070 */
[-C--:B------:R-:W-:Y:S02]  /*3360*/  ISETP.GE.U32.AND P2, PT, R57, R215.reuse, PT ;  /* 0x000000d73900720c */ /* 0x080fe40003f46070 */
[----:B------:R-:W-:Y:S02]  /*3370*/  FSEL R60, R45, -INF , !P1 ;  /* 0xff8000002d3c7808 */ /* 0x000fe40004800000 */
[----:B------:R-:W-:-:S02]  /*3380*/  ISETP.GT.U32.AND P0, PT, R57, R215, PT ;  /* 0x000000d73900720c */ /* 0x000fc40003f04070 */
[-C--:B------:R-:W-:Y:S02]  /*3390*/  ISETP.GT.U32.AND P1, PT, R57, R216.reuse, PT ;  /* 0x000000d83900720c */ /* 0x080fe40003f24070 */
[----:B------:R-:W-:Y:S01]  /*33a0*/  FSEL R62, R46, -INF , !P4 ;  /* 0xff8000002e3e7808 */ /* 0x000fe20006000000 */
[----:B------:R-:W-:Y:S01]  /*33b0*/  FMUL R47, R47, UR13 ;  /* 0x0000000d2f2f7c20 */ /* 0x000fe20008400000 */
[----:B------:R-:W-:Y:S01]  /*33c0*/  ISETP.GE.U32.AND P4, PT, R57, R216, PT ;  /* 0x000000d83900720c */ /* 0x000fe20003f86070 */
[----:B------:R-:W-:Y:S01]  /*33d0*/  FMUL R49, R49, UR13 ;  /* 0x0000000d31317c20 */ /* 0x000fe20008400000 */
[----:B------:R-:W-:Y:S01]  /*33e0*/  ISETP.GE.U32.AND.EX P3, PT, R52, RZ, PT, P3 ;  /* 0x000000ff3400720c */ /* 0x000fe20003f66130 */
[----:B------:R-:W-:Y:S01]  /*33f0*/  FMUL R48, R48, UR13 ;  /* 0x0000000d30307c20 */ /* 0x000fe20008400000 */
[----:B------:R-:W-:Y:S01]  /*3400*/  ISETP.GE.U32.AND.EX P2, PT, R52, RZ, PT, P2 ;  /* 0x000000ff3400720c */ /* 0x000fe20003f46120 */
[----:B------:R-:W-:Y:S01]  /*3410*/  FMUL R50, R50, UR13 ;  /* 0x0000000d32327c20 */ /* 0x000fe20008400000 */
[C---:B------:R-:W-:Y:S01]  /*3420*/  ISETP.GT.U32.AND.EX P0, PT, R52.reuse, RZ, PT, P0 ;  /* 0x000000ff3400720c */ /* 0x040fe20003f04100 */
[----:B------:R-:W-:Y:S01]  /*3430*/  FMUL R51, R51, UR13 ;  /* 0x0000000d33337c20 */ /* 0x000fe20008400000 */
[----:B------:R-:W-:-:S02]  /*3440*/  ISETP.GT.U32.AND.EX P1, PT, R52, RZ, PT, P1 ;  /* 0x000000ff3400720c */ /* 0x000fc40003f24110 */
[----:B------:R-:W-:Y:S02]  /*3450*/  ISETP.GE.U32.AND.EX P4, PT, R52, RZ, PT, P4 ;  /* 0x000000ff3400720c */ /* 0x000fe40003f86140 */
[----:B------:R-:W-:Y:S02]  /*3460*/  FSEL R63, R47, -INF , !P3 ;  /* 0xff8000002f3f7808 */ /* 0x000fe40005800000 */
[----:B------:R-:W-:Y:S02]  /*3470*/  FSEL R64, R49, -INF , !P2 ;  /* 0xff80000031407808 */ /* 0x000fe40005000000 */
[----:B------:R-:W-:Y:S02]  /*3480*/  FSEL R65, R48, -INF , !P0 ;  /* 0xff80000030417808 */ /* 0x000fe40004000000 */
[----:B------:R-:W-:Y:S02]  /*3490*/  FSEL R49, R50, -INF , !P1 ;  /* 0xff80000032317808 */ /* 0x000fe40004800000 */
[----:B------:R-:W-:-:S02]  /*34a0*/  FSEL R50, R51, -INF , !P4 ;  /* 0xff80000033327808 */ /* 0x000fc40006000000 */
[----:B------:R-:W-:Y:S02]  /*34b0*/  FMNMX R44, R61, R60, !PT ;  /* 0x0000003c3d2c7209 */ /* 0x000fe40007800000 */
[----:B------:R-:W-:Y:S02]  /*34c0*/  FMNMX R45, R62, R63, !PT ;  /* 0x0000003f3e2d7209 */ /* 0x000fe40007800000 */
[----:B------:R-:W-:Y:S02]  /*34d0*/  FMNMX R46, R65, R64, !PT ;  /* 0x00000040412e7209 */ /* 0x000fe40007800000 */
[----:B------:R-:W-:Y:S01]  /*34e0*/  FMNMX R47, R49, R50, !PT ;  /* 0x00000032312f7209 */ /* 0x000fe20007800000 */
[----:B------:R-:W0:Y:S04]  /*34f0*/  SHFL.BFLY PT, R51, R44, 0x2, 0x1f ;  /* 0x0c401f002c337f89 */ /* 0x000e2800000e0000 */
[----:B------:R-:W1:Y:S04]  /*3500*/  SHFL.BFLY PT, R48, R45, 0x2, 0x1f ;  /* 0x0c401f002d307f89 */ /* 0x000e6800000e0000 */
[----:B------:R-:W2:Y:S04]  /*3510*/  SHFL.BFLY PT, R53, R46, 0x2, 0x1f ;  /* 0x0c401f002e357f89 */ /* 0x000ea800000e0000 */
[----:B------:R-:W3:Y:S01]  /*3520*/  SHFL.BFLY PT, R56, R47, 0x2, 0x1f ;  /* 0x0c401f002f387f89 */ /* 0x000ee200000e0000 */
[----:B0-----:R-:W-:-:S02]  /*3530*/  FMNMX R51, R44, R51, !PT ;  /* 0x000000332c337209 */ /* 0x001fc40007800000 */
[----:B-1----:R-:W-:Y:S02]  /*3540*/  FMNMX R52, R45, R48, !PT ;  /* 0x000000302d347209 */ /* 0x002fe40007800000 */
[----:B--2---:R-:W-:Y:S01]  /*3550*/  FMNMX R54, R46, R53, !PT ;  /* 0x000000352e367209 */ /* 0x004fe20007800000 */
[----:B------:R-:W0:Y:S01]  /*3560*/  SHFL.BFLY PT, R48, R51, 0x1, 0x1f ;  /* 0x0c201f0033307f89 */ /* 0x000e2200000e0000 */
[----:B---3--:R-:W-:-:S03]  /*3570*/  FMNMX R56, R47, R56, !PT ;  /* 0x000000382f387209 */ /* 0x008fc60007800000 */
[----:B------:R-:W1:Y:S04]  /*3580*/  SHFL.BFLY PT, R53, R52, 0x1, 0x1f ;  /* 0x0c201f0034357f89 */ /* 0x000e6800000e0000 */
[----:B------:R-:W2:Y:S04]  /*3590*/  SHFL.BFLY PT, R55, R54, 0x1, 0x1f ;  /* 0x0c201f0036377f89 */ /* 0x000ea800000e0000 */
[----:B------:R-:W3:Y:S01]  /*35a0*/  SHFL.BFLY PT, R57, R56, 0x1, 0x1f ;  /* 0x0c201f0038397f89 */ /* 0x000ee200000e0000 */
[----:B------:R-:W-:Y:S02]  /*35b0*/  LOP3.LUT R58, R210, 0x1c, RZ, 0xc0, !PT ;  /* 0x0000001cd23a7812 */ /* 0x000fe400078ec0ff */
[----:B------:R-:W-:-:S02]  /*35c0*/  SHF.R.U32.HI R44, RZ, 0x3, R219 ;  /* 0x00000003ff2c7819 */ /* 0x000fc400000116db */
[C---:B------:R-:W-:Y:S02]  /*35d0*/  LEA.HI R59, R58.reuse, 0x8, RZ, 0x1e ;  /* 0x000000083a3b7811 */ /* 0x040fe400078ff0ff */
[C---:B------:R-:W-:Y:S02]  /*35e0*/  LEA.HI R108, R58.reuse, 0x10, RZ, 0x1e ;  /* 0x000000103a6c7811 */ /* 0x040fe400078ff0ff */
[----:B------:R-:W-:Y:S02]  /*35f0*/  LEA.HI R103, R58, 0x18, RZ, 0x1e ;  /* 0x000000183a677811 */ /* 0x000fe400078ff0ff */
[----:B------:R-:W-:Y:S02]  /*3600*/  LOP3.LUT R44, R44, 0xc, RZ, 0xc0, !PT ;  /* 0x0000000c2c2c7812 */ /* 0x000fe400078ec0ff */
[----:B------:R-:W-:Y:S01]  /*3610*/  LEA R58, R58, UR8, 0x2 ;  /* 0x000000083a3a7c11 */ /* 0x000fe2000f8e10ff */
[----:B------:R-:W-:Y:S01]  /*3620*/  BAR.SYNC.DEFER_BLOCKING 0x0 ;  /* 0x0000000000007b1d */ /* 0x000fe20000010000 */
[----:B------:R-:W-:-:S02]  /*3630*/  LEA R59, R59, UR8, 0x4 ;  /* 0x000000083b3b7c11 */ /* 0x000fc4000f8e20ff */
[----:B------:R-:W-:Y:S02]  /*3640*/  LEA R108, R108, UR8, 0x4 ;  /* 0x000000086c6c7c11 */ /* 0x000fe4000f8e20ff */
[----:B------:R-:W-:Y:S01]  /*3650*/  LEA R103, R103, UR8, 0x4 ;  /* 0x0000000867677c11 */ /* 0x000fe2000f8e20ff */
[----:B------:R-:W-:Y:S01]  /*3660*/  IMAD.IADD R45, R58, 0x1, R44 ;  /* 0x000000013a2d7824 */ /* 0x000fe200078e022c */
[----:B0-----:R-:W-:Y:S01]  /*3670*/  FMNMX R66, R51, R48, !PT ;  /* 0x0000003033427209 */ /* 0x001fe20007800000 */
[----:B------:R-:W-:Y:S01]  /*3680*/  IMAD.IADD R47, R44, 0x1, R59 ;  /* 0x000000012c2f7824 */ /* 0x000fe200078e023b */
[----:B-1----:R-:W-:Y:S01]  /*3690*/  FMNMX R100, R52, R53, !PT ;  /* 0x0000003534647209 */ /* 0x002fe20007800000 */
[----:B------:R-:W-:Y:S01]  /*36a0*/  IMAD.IADD R48, R44, 0x1, R108 ;  /* 0x000000012c307824 */ /* 0x000fe200078e026c */
[----:B--2---:R-:W-:Y:S01]  /*36b0*/  FMNMX R55, R54, R55, !PT ;  /* 0x0000003736377209 */ /* 0x004fe20007800000 */
[----:B------:R-:W-:Y:S01]  /*36c0*/  IMAD.IADD R46, R44, 0x1, R103 ;  /* 0x000000012c2e7824 */ /* 0x000fe200078e0267 */
[----:B---3--:R-:W-:Y:S01]  /*36d0*/  FMNMX R57, R56, R57, !PT ;  /* 0x0000003938397209 */ /* 0x008fe20007800000 */
[----:B------:R-:W-:Y:S04]  /*36e0*/  @!P6 STS [R45+0x2000], R66 ;  /* 0x002000422d00e388 */ /* 0x000fe80000000800 */
[----:B------:R-:W-:Y:S04]  /*36f0*/  @!P6 STS [R47+0x2000], R100 ;  /* 0x002000642f00e388 */ /* 0x000fe80000000800 */
[----:B------:R-:W-:Y:S04]  /*3700*/  @!P6 STS [R48+0x2000], R55 ;  /* 0x002000373000e388 */ /* 0x000fe80000000800 */
[----:B------:R-:W-:Y:S01]  /*3710*/  @!P6 STS [R46+0x2000], R57 ;  /* 0x002000392e00e388 */ /* 0x000fe20000000800 */
[----:B------:R-:W-:Y:S01]  /*3720*/  LEA R44, R219, UR8, 0x2 ;  /* 0x00000008db2c7c11 */ /* 0x000fe2000f8e10ff */
[----:B------:R-:W-:Y:S06]  /*3730*/  BAR.SYNC.DEFER_BLOCKING 0x0 ;  /* 0x0000000000007b1d */ /* 0x000fec0000010000 */
[----:B------:R-:W0:Y:S04]  /*3740*/  LDS R51, [R44+0x2000] ;  /* 0x002000002c337984 */ /* 0x000e280000000800 */
[----:B0-----:R-:W0:Y:S02]  /*3750*/  SHFL.BFLY PT, R52, R51, 0x2, 0x1f ;  /* 0x0c401f0033347f89 */ /* 0x001e2400000e0000 */
[----:B0-----:R-:W-:-:S05]  /*3760*/  FMNMX R52, R51, R52, !PT ;  /* 0x0000003433347209 */ /* 0x001fca0007800000 */
[----:B------:R-:W0:Y:S02]  /*3770*/  SHFL.BFLY PT, R53, R52, 0x1, 0x1f ;  /* 0x0c201f0034357f89 */ /* 0x000e2400000e0000 */
[----:B0-----:R-:W-:-:S05]  /*3780*/  FMNMX R53, R52, R53, !PT ;  /* 0x0000003534357209 */ /* 0x001fca0007800000 */
[----:B------:R-:W-:Y:S01]  /*3790*/  @!P6 STS [R44+0x2000], R53 ;  /* 0x002000352c00e388 */ /* 0x000fe20000000800 */
[----:B------:R-:W-:Y:S06]  /*37a0*/  BAR.SYNC.DEFER_BLOCKING 0x0 ;  /* 0x0000000000007b1d */ /* 0x000fec0000010000 */
[----:B------:R-:W0:Y:S04]  /*37b0*/  LDS R160, [R58+0x2000] ;  /* 0x002000003aa07984 */ /* 0x000e280000000800 */
[----:B------:R-:W1:Y:S04]  /*37c0*/  LDS R161, [R59+0x2000] ;  /* 0x002000003ba17984 */ /* 0x000e680000000800 */
[----:B------:R-:W2:Y:S04]  /*37d0*/  LDS R154, [R108+0x2000] ;  /* 0x002000006c9a7984 */ /* 0x000ea80000000800 */
[----:B------:R-:W3:Y:S01]  /*37e0*/  LDS R155, [R103+0x2000] ;  /* 0x00200000679b7984 */ /* 0x000ee20000000800 */
[----:B0-----:R-:W-:-:S05]  /*37f0*/  FMNMX R160, R160, R223, !PT ;  /* 0x000000dfa0a07209 */ /* 0x001fca0007800000 */
[----:B------:R-:W-:Y:S01]  /*3800*/  FADD R51, R61, -R160 ;  /* 0x800000a03d337221 */ /* 0x000fe20000000000 */
[----:B-1----:R-:W-:-:S03]  /*3810*/  FMNMX R161, R161, R222, !PT ;  /* 0x000000dea1a17209 */ /* 0x002fc60007800000 */
[----:B------:R-:W-:Y:S01]  /*3820*/  FMUL R112, R51, 1.4426950216293334961 ;  /* 0x3fb8aa3b33707820 */ /* 0x000fe20000400000 */
[----:B------:R-:W-:-:S04]  /*3830*/  FADD R51, R60, -R160 ;  /* 0x800000a03c337221 */ /* 0x000fc80000000000 */
[----:B------:R-:W-:Y:S01]  /*3840*/  FMUL R109, R51, 1.4426950216293334961 ;  /* 0x3fb8aa3b336d7820 */ /* 0x000fe20000400000 */
[----:B------:R-:W-:Y:S01]  /*3850*/  FADD R51, R62, -R161 ;  /* 0x800000a13e337221 */ /* 0x000fe20000000000 */
[----:B--2---:R-:W-:-:S03]  /*3860*/  FMNMX R154, R154, R221, !PT ;  /* 0x000000dd9a9a7209 */ /* 0x004fc60007800000 */
[----:B------:R-:W-:Y:S01]  /*3870*/  FMUL R105, R51, 1.4426950216293334961 ;  /* 0x3fb8aa3b33697820 */ /* 0x000fe20000400000 */
[----:B------:R-:W-:Y:S01]  /*3880*/  FADD R51, R63, -R161 ;  /* 0x800000a13f337221 */ /* 0x000fe20000000000 */
[----:B---3--:R-:W-:-:S03]  /*3890*/  FMNMX R155, R155, R220, !PT ;  /* 0x000000dc9b9b7209 */ /* 0x008fc60007800000 */
[----:B------:R-:W-:Y:S01]  /*38a0*/  FMUL R104, R51, 1.4426950216293334961 ;  /* 0x3fb8aa3b33687820 */ /* 0x000fe20000400000 */
[--C-:B------:R-:W-:Y:S01]  /*38b0*/  FADD R51, R65, -R154.reuse ;  /* 0x8000009a41337221 */ /* 0x100fe20000000000 */
[--C-:B------:R-:W-:Y:S01]  /*38c0*/  FADD R49, R49, -R155.reuse ;  /* 0x8000009b31317221 */ /* 0x100fe20000000000 */
[----:B------:R-:W-:Y:S02]  /*38d0*/  FADD R50, R50, -R155 ;  /* 0x8000009b32327221 */ /* 0x000fe40000000000 */
[----:B------:R-:W-:Y:S01]  /*38e0*/  FMUL R107, R51, 1.4426950216293334961 ;  /* 0x3fb8aa3b336b7820 */ /* 0x000fe20000400000 */
[----:B------:R-:W-:Y:S01]  /*38f0*/  FADD R51, R64, -R154 ;  /* 0x8000009a40337221 */ /* 0x000fe20000000000 */
[----:B------:R-:W-:Y:S01]  /*3900*/  FMUL R49, R49, 1.4426950216293334961 ;  /* 0x3fb8aa3b31317820 */ /* 0x000fe20000400000 */
[----:B------:R-:W-:Y:S02]  /*3910*/  FMUL R50, R50, 1.4426950216293334961 ;  /* 0x3fb8aa3b32327820 */ /* 0x000fe40000400000 */
[----:B------:R-:W-:Y:S01]  /*3920*/  FMUL R51, R51, 1.4426950216293334961 ;  /* 0x3fb8aa3b33337820 */ /* 0x000fe20000400000 */
[----:B------:R-:W-:Y:S08]  /*3930*/  MUFU.EX2 R112, R112 ;  /* 0x0000007000707308 */ /* 0x000ff00000000800 */
[----:B------:R-:W0:Y:S08]  /*3940*/  MUFU.EX2 R109, R109 ;  /* 0x0000006d006d7308 */ /* 0x000e300000000800 */
[----:B------:R-:W-:Y:S08]  /*3950*/  MUFU.EX2 R105, R105 ;  /* 0x0000006900697308 */ /* 0x000ff00000000800 */
[----:B------:R-:W1:Y:S08]  /*3960*/  MUFU.EX2 R104, R104 ;  /* 0x0000006800687308 */ /* 0x000e700000000800 */
[----:B------:R-:W-:Y:S08]  /*3970*/  MUFU.EX2 R107, R107 ;  /* 0x0000006b006b7308 */ /* 0x000ff00000000800 */
[----:B------:R-:W2:Y:S08]  /*3980*/  MUFU.EX2 R114, R51 ;  /* 0x0000003300727308 */ /* 0x000eb00000000800 */
[----:B------:R-:W-:Y:S08]  /*3990*/  MUFU.EX2 R110, R49 ;  /* 0x00000031006e7308 */ /* 0x000ff00000000800 */
[----:B------:R-:W3:Y:S01]  /*39a0*/  MUFU.EX2 R111, R50 ;  /* 0x00000032006f7308 */ /* 0x000ee20000000800 */
[----:B0-----:R-:W-:Y:S01]  /*39b0*/  FADD R52, R112, R109 ;  /* 0x0000006d70347221 */ /* 0x001fe20000000000 */
[----:B-1----:R-:W-:Y:S01]  /*39c0*/  FADD R53, R105, R104 ;  /* 0x0000006869357221 */ /* 0x002fe20000000000 */
[----:B--2---:R-:W-:-:S03]  /*39d0*/  FADD R54, R107, R114 ;  /* 0x000000726b367221 */ /* 0x004fc60000000000 */
[----:B------:R-:W0:Y:S04]  /*39e0*/  SHFL.BFLY PT, R57, R52, 0x2, 0x1f ;  /* 0x0c401f0034397f89 */ /* 0x000e2800000e0000 */
[----:B------:R-:W1:Y:S01]  /*39f0*/  SHFL.BFLY PT, R56, R53, 0x2, 0x1f ;  /* 0x0c401f0035387f89 */ /* 0x000e6200000e0000 */
[----:B---3--:R-:W-:-:S03]  /*3a00*/  FADD R55, R110, R111 ;  /* 0x0000006f6e377221 */ /* 0x008fc60000000000 */
[----:B------:R-:W2:Y:S04]  /*3a10*/  SHFL.BFLY PT, R51, R54, 0x2, 0x1f ;  /* 0x0c401f0036337f89 */ /* 0x000ea800000e0000 */
[----:B------:R-:W3:Y:S01]  /*3a20*/  SHFL.BFLY PT, R60, R55, 0x2, 0x1f ;  /* 0x0c401f00373c7f89 */ /* 0x000ee200000e0000 */
[----:B0-----:R-:W-:Y:S01]  /*3a30*/  FADD R57, R52, R57 ;  /* 0x0000003934397221 */ /* 0x001fe20000000000 */
[----:B-1----:R-:W-:-:S04]  /*3a40*/  FADD R56, R53, R56 ;  /* 0x0000003835387221 */ /* 0x002fc80000000000 */
[----:B------:R-:W0:Y:S01]  /*3a50*/  SHFL.BFLY PT, R50, R57, 0x1, 0x1f ;  /* 0x0c201f0039327f89 */ /* 0x000e2200000e0000 */
[----:B--2---:R-:W-:-:S03]  /*3a60*/  FADD R51, R54, R51 ;  /* 0x0000003336337221 */ /* 0x004fc60000000000 */
[----:B------:R-:W1:Y:S01]  /*3a70*/  SHFL.BFLY PT, R49, R56, 0x1, 0x1f ;  /* 0x0c201f0038317f89 */ /* 0x000e6200000e0000 */
[----:B---3--:R-:W-:-:S03]  /*3a80*/  FADD R61, R55, R60 ;  /* 0x0000003c373d7221 */ /* 0x008fc60000000000 */
[----:B------:R-:W2:Y:S04]  /*3a90*/  SHFL.BFLY PT, R60, R51, 0x1, 0x1f ;  /* 0x0c201f00333c7f89 */ /* 0x000ea800000e0000 */
[----:B------:R-:W3:Y:S01]  /*3aa0*/  SHFL.BFLY PT, R52, R61, 0x1, 0x1f ;  /* 0x0c201f003d347f89 */ /* 0x000ee200000e0000 */
[----:B0-----:R-:W-:Y:S01]  /*3ab0*/  FADD R62, R57, R50 ;  /* 0x00000032393e7221 */ /* 0x001fe20000000000 */
[----:B------:R-:W-:Y:S01]  /*3ac0*/  BAR.SYNC.DEFER_BLOCKING 0x0 ;  /* 0x0000000000007b1d */ /* 0x000fe20000010000 */
[----:B-1----:R-:W-:Y:S01]  /*3ad0*/  FADD R54, R56, R49 ;  /* 0x0000003138367221 */ /* 0x002fe20000000000 */
[----:B--2---:R-:W-:Y:S01]  /*3ae0*/  FADD R53, R51, R60 ;  /* 0x0000003c33357221 */ /* 0x004fe20000000000 */
[----:B---3--:R-:W-:-:S03]  /*3af0*/  FADD R63, R61, R52 ;  /* 0x000000343d3f7221 */ /* 0x008fc60000000000 */
[----:B------:R-:W-:Y:S04]  /*3b00*/  @!P6 STS [R45+0x2000], R62 ;  /* 0x0020003e2d00e388 */ /* 0x000fe80000000800 */
[----:B------:R-:W-:Y:S04]  /*3b10*/  @!P6 STS [R47+0x2000], R54 ;  /* 0x002000362f00e388 */ /* 0x000fe80000000800 */
[----:B------:R-:W-:Y:S04]  /*3b20*/  @!P6 STS [R48+0x2000], R53 ;  /* 0x002000353000e388 */ /* 0x000fe80000000800 */
[----:B------:R-:W-:Y:S01]  /*3b30*/  @!P6 STS [R46+0x2000], R63 ;  /* 0x0020003f2e00e388 */ /* 0x000fe20000000800 */
[----:B------:R-:W-:Y:S06]  /*3b40*/  BAR.SYNC.DEFER_BLOCKING 0x0 ;  /* 0x0000000000007b1d */ /* 0x000fec0000010000 */
[----:B------:R-:W0:Y:S04]  /*3b50*/  LDS R49, [R44+0x2000] ;  /* 0x002000002c317984 */ /* 0x000e280000000800 */
[----:B0-----:R-:W0:Y:S02]  /*3b60*/  SHFL.BFLY PT, R50, R49, 0x2, 0x1f ;  /* 0x0c401f0031327f89 */ /* 0x001e2400000e0000 */
[----:B0-----:R-:W-:-:S05]  /*3b70*/  FADD R50, R49, R50 ;  /* 0x0000003231327221 */ /* 0x001fca0000000000 */
[----:B------:R-:W0:Y:S01]  /*3b80*/  SHFL.BFLY PT, R51, R50, 0x1, 0x1f ;  /* 0x0c201f0032337f89 */ /* 0x000e2200000e0000 */
[----:B------:R-:W-:Y:S02]  /*3b90*/  USHF.R.S32.HI UR12, URZ, 0x1f, UR5 ;  /* 0x0000001fff0c7899 */ /* 0x000fe40008011405 */
[----:B------:R-:W-:-:S04]  /*3ba0*/  IADD3 R56, P0, PT, R143, UR5, RZ ;  /* 0x000000058f387c10 */ /* 0x000fc8000ff1e0ff */
[----:B------:R-:W-:Y:S01]  /*3bb0*/  IADD3.X R57, PT, PT, R142, UR12, RZ, P0, !PT ;  /* 0x0000000c8e397c10 */ /* 0x000fe200087fe4ff */
[----:B0-----:R-:W-:-:S05]  /*3bc0*/  FADD R45, R50, R51 ;  /* 0x00000033322d7221 */ /* 0x001fca0000000000 */
[----:B------:R0:W-:Y:S01]  /*3bd0*/  @!P6 STS [R44+0x2000], R45 ;  /* 0x0020002d2c00e388 */ /* 0x0001e20000000800 */
[----:B------:R-:W-:Y:S01]  /*3be0*/  BAR.SYNC.DEFER_BLOCKING 0x0 ;  /* 0x0000000000007b1d */ /* 0x000fe20000010000 */
[----:B------:R-:W-:Y:S02]  /*3bf0*/  IADD3 R52, P0, PT, R147, UR5, RZ ;  /* 0x0000000593347c10 */ /* 0x000fe4000ff1e0ff */
[----:B------:R-:W-:Y:S02]  /*3c00*/  IADD3 R54, P1, PT, R145, UR5, RZ ;  /* 0x0000000591367c10 */ /* 0x000fe4000ff3e0ff */
[----:B------:R-:W-:Y:S02]  /*3c10*/  IADD3.X R53, PT, PT, R146, UR12, RZ, P0, !PT ;  /* 0x0000000c92357c10 */ /* 0x000fe400087fe4ff */
[----:B------:R-:W-:Y:S02]  /*3c20*/  IADD3 R48, P0, PT, R151, UR5, RZ ;  /* 0x0000000597307c10 */ /* 0x000fe4000ff1e0ff */
[----:B------:R-:W-:-:S02]  /*3c30*/  IADD3.X R55, PT, PT, R144, UR12, RZ, P1, !PT ;  /* 0x0000000c90377c10 */ /* 0x000fc40008ffe4ff */
[----:B------:R-:W-:Y:S02]  /*3c40*/  IADD3 R50, P1, PT, R149, UR5, RZ ;  /* 0x0000000595327c10 */ /* 0x000fe4000ff3e0ff */
[----:B------:R-:W-:Y:S02]  /*3c50*/  IADD3.X R49, PT, PT, R150, UR12, RZ, P0, !PT ;  /* 0x0000000c96317c10 */ /* 0x000fe400087fe4ff */
[----:B0-----:R-:W-:Y:S02]  /*3c60*/  IADD3 R44, P0, PT, R157, UR5, RZ ;  /* 0x000000059d2c7c10 */ /* 0x001fe4000ff1e0ff */
[----:B------:R-:W-:Y:S02]  /*3c70*/  IADD3.X R51, PT, PT, R148, UR12, RZ, P1, !PT ;  /* 0x0000000c94337c10 */ /* 0x000fe40008ffe4ff */
[----:B------:R-:W-:Y:S02]  /*3c80*/  IADD3 R46, P1, PT, R153, UR5, RZ ;  /* 0x00000005992e7c10 */ /* 0x000fe4000ff3e0ff */
[----:B------:R-:W-:Y:S01]  /*3c90*/  IADD3.X R45, PT, PT, R156, UR12, RZ, P0, !PT ;  /* 0x0000000c9c2d7c10 */ /* 0x000fe200087fe4ff */
[----:B------:R0:W2:Y:S01]  /*3ca0*/  LDG.E.U8 R61, desc[UR10][R54.64] ;  /* 0x0000000a363d7981 */ /* 0x0000a2000c1e1100 */
[----:B------:R-:W-:-:S03]  /*3cb0*/  IADD3.X R47, PT, PT, R152, UR12, RZ, P1, !PT ;  /* 0x0000000c982f7c10 */ /* 0x000fc60008ffe4ff */
[----:B------:R1:W3:Y:S04]  /*3cc0*/  LDG.E.U8 R60, desc[UR10][R56.64] ;  /* 0x0000000a383c7981 */ /* 0x0002e8000c1e1100 */
[----:B------:R4:W5:Y:S01]  /*3cd0*/  LDG.E.U8 R63, desc[UR10][R50.64] ;  /* 0x0000000a323f7981 */ /* 0x000962000c1e1100 */
[----:B0-----:R-:W-:-:S03]  /*3ce0*/  IADD3 R54, P0, PT, R163, UR5, RZ ;  /* 0x00000005a3367c10 */ /* 0x001fc6000ff1e0ff */
[----:B------:R0:W2:Y:S01]  /*3cf0*/  LDG.E.U8 R62, desc[UR10][R52.64] ;  /* 0x0000000a343e7981 */ /* 0x0000a2000c1e1100 */
[----:B-1----:R-:W-:Y:S02]  /*3d00*/  IADD3 R56, P1, PT, R159, UR5, RZ ;  /* 0x000000059f387c10 */ /* 0x002fe4000ff3e0ff */
[----:B------:R-:W-:Y:S01]  /*3d10*/  IADD3.X R55, PT, PT, R162, UR12, RZ, P0, !PT ;  /* 0x0000000ca2377c10 */ /* 0x000fe200087fe4ff */
[----:B------:R1:W5:Y:S01]  /*3d20*/  LDG.E.U8 R65, desc[UR10][R46.64] ;  /* 0x0000000a2e417981 */ /* 0x000362000c1e1100 */
[----:B----4-:R-:W-:Y:S02]  /*3d30*/  IADD3 R50, P0, PT, R167, UR5, RZ ;  /* 0x00000005a7327c10 */ /* 0x010fe4000ff1e0ff */
        /* <DEDUP_REMOVED lines=14> */
[----:B------:R-:W-:-:S02]  /*3e20*/  IADD3.X R57, PT, PT, R174, UR12, RZ, P0, !PT ;  /* 0x0000000cae397c10 */ /* 0x000fc400087fe4ff */
[----:B-1----:R-:W-:Y:S01]  /*3e30*/  IADD3 R44, P1, PT, R173, UR5, RZ ;  /* 0x00000005ad2c7c10 */ /* 0x002fe2000ff3e0ff */
        /* <DEDUP_REMOVED lines=10> */
[----:B------:R-:W-:Y:S02]  /*3ee0*/  IADD3.X R49, PT, PT, R182, UR12, RZ, P0, !PT ;  /* 0x0000000cb6317c10 */ /* 0x000fe400087fe4ff */
[----:B----4-:R-:W-:Y:S01]  /*3ef0*/  IADD3 R50, P1, PT, R181, UR5, RZ ;  /* 0x00000005b5327c10 */ /* 0x010fe2000ff3e0ff */
        /* <DEDUP_REMOVED lines=10> */
[----:B------:R-:W-:Y:S02]  /*3fa0*/  IADD3.X R55, PT, PT, R190, UR12, RZ, P0, !PT ;  /* 0x0000000cbe377c10 */ /* 0x000fe400087fe4ff */
[----:B0-----:R-:W-:Y:S01]  /*3fb0*/  IADD3 R56, P1, PT, R189, UR5, RZ ;  /* 0x00000005bd387c10 */ /* 0x001fe2000ff3e0ff */
        /* <DEDUP_REMOVED lines=21> */
[----:B------:R-:W5:Y:S01]  /*4110*/  LDG.E.U8 R54, desc[UR10][R54.64] ;  /* 0x0000000a36367981 */ /* 0x000f62000c1e1100 */
[----:B------:R-:W-:Y:S02]  /*4120*/  IADD3.X R51, PT, PT, R204, UR12, RZ, P0, !PT ;  /* 0x0000000ccc337c10 */ /* 0x000fe400087fe4ff */
[----:B----4-:R-:W-:Y:S01]  /*4130*/  IADD3 R52, P1, PT, R207, UR5, RZ ;  /* 0x00000005cf347c10 */ /* 0x010fe2000ff3e0ff */
[----:B------:R-:W4:Y:S01]  /*4140*/  LDG.E.U8 R231, desc[UR10][R56.64] ;  /* 0x0000000a38e77981 */ /* 0x000f22000c1e1100 */
[----:B0-----:R-:W-:Y:S02]  /*4150*/  IADD3 R46, P0, PT, R209, UR5, RZ ;  /* 0x00000005d12e7c10 */ /* 0x001fe4000ff1e0ff */
[----:B------:R-:W-:Y:S01]  /*4160*/  IADD3.X R53, PT, PT, R206, UR12, RZ, P1, !PT ;  /* 0x0000000cce357c10 */ /* 0x000fe20008ffe4ff */
[----:B------:R-:W4:Y:S01]  /*4170*/  LDG.E.U8 R48, desc[UR10][R48.64] ;  /* 0x0000000a30307981 */ /* 0x000f22000c1e1100 */
[----:B------:R-:W-:-:S03]  /*4180*/  IADD3.X R47, PT, PT, R208, UR12, RZ, P0, !PT ;  /* 0x0000000cd02f7c10 */ /* 0x000fc600087fe4ff */
[----:B------:R-:W4:Y:S04]  /*4190*/  LDG.E.U8 R52, desc[UR10][R52.64] ;  /* 0x0000000a34347981 */ /* 0x000f28000c1e1100 */
[----:B------:R0:W4:Y:S04]  /*41a0*/  LDG.E.U8 R237, desc[UR10][R44.64] ;  /* 0x0000000a2ced7981 */ /* 0x000128000c1e1100 */
[----:B------:R-:W4:Y:S04]  /*41b0*/  LDG.E.U8 R239, desc[UR10][R50.64] ;  /* 0x0000000a32ef7981 */ /* 0x000f28000c1e1100 */
[----:B------:R1:W4:Y:S01]  /*41c0*/  LDG.E.U8 R241, desc[UR10][R46.64] ;  /* 0x0000000a2ef17981 */ /* 0x000322000c1e1100 */
[----:B0-----:R-:W-:-:S02]  /*41d0*/  LOP3.LUT R45, R210, 0x8, RZ, 0xc0, !PT ;  /* 0x00000008d22d7812 */ /* 0x001fc400078ec0ff */
[----:B------:R-:W-:Y:S01]  /*41e0*/  SHF.R.S32.HI R44, RZ, 0x2, R210 ;  /* 0x00000002ff2c7819 */ /* 0x000fe200000114d2 */
[----:B------:R-:W-:Y:S02]  /*41f0*/  LDS R57, [R103+0x2000] ;  /* 0x0020000067397984 */ /* 0x000fe40000000800 */
[----:B------:R-:W-:Y:S01]  /*4200*/  IMAD.SHL.U32 R45, R45, 0x2, RZ ;  /* 0x000000022d2d7824 */ /* 0x000fe200078e00ff */
[----:B------:R-:W-:Y:S01]  /*4210*/  SGXT R44, R44, 0x1 ;  /* 0x000000012c2c781a */ /* 0x000fe20000000200 */
[----:B------:R-:W-:Y:S03]  /*4220*/  LDS R58, [R58+0x2000] ;  /* 0x002000003a3a7984 */ /* 0x000fe60000000800 */
[----:B------:R-:W-:Y:S01]  /*4230*/  LOP3.LUT R56, R45, 0x90, R44, 0x78, !PT ;  /* 0x000000902d387812 */ /* 0x000fe200078e782c */
[----:B------:R-:W-:Y:S01]  /*4240*/  LDS R59, [R59+0x2000] ;  /* 0x002000003b3b7984 */ /* 0x000fe20000000800 */
[----:B------:R-:W-:-:S02]  /*4250*/  LOP3.LUT R44, R210, 0x10, RZ, 0xc0, !PT ;  /* 0x00000010d22c7812 */ /* 0x000fc400078ec0ff */
[----:B------:R-:W-:Y:S02]  /*4260*/  LOP3.LUT R45, R210, 0x3, RZ, 0xc0, !PT ;  /* 0x00000003d22d7812 */ /* 0x000fe400078ec0ff */
[----:B------:R-:W-:Y:S02]  /*4270*/  LEA R106, R44, UR8, 0x6 ;  /* 0x000000082c6a7c11 */ /* 0x000fe4000f8e30ff */
[----:B------:R-:W-:-:S03]  /*4280*/  LOP3.LUT R44, R210, 0x60, RZ, 0xc0, !PT ;  /* 0x00000060d22c7812 */ /* 0x000fc600078ec0ff */
[----:B------:R-:W-:Y:S02]  /*4290*/  IMAD R106, R45, 0x20, R106 ;  /* 0x000000202d6a7824 */ /* 0x000fe400078e026a */
[----:B------:R-:W-:-:S05]  /*42a0*/  IMAD.SHL.U32 R235, R44, 0x8, RZ ;  /* 0x000000082ceb7824 */ /* 0x000fca00078e00ff */
[----:B------:R-:W-:Y:S02]  /*42b0*/  IADD3 R235, PT, PT, R56, R106, R235 ;  /* 0x0000006a38eb7210 */ /* 0x000fe40007ffe0eb */
[----:B------:R-:W-:Y:S01]  /*42c0*/  LDS R56, [R108+0x2000] ;  /* 0x002000006c387984 */ /* 0x000fe20000000800 */
[----:B------:R-:W-:Y:S01]  /*42d0*/  BAR.SYNC.DEFER_BLOCKING 0x0 ;  /* 0x0000000000007b1d */ /* 0x000fe20000010000 */
[----:B-1----:R-:W-:Y:S01]  /*42e0*/  IMAD.SHL.U32 R46, R210, 0x10, RZ ;  /* 0x00000010d22e7824 */ /* 0x002fe200078e00ff */
[----:B------:R-:W-:-:S04]  /*42f0*/  SHF.R.S32.HI R49, RZ, 0x1, R210 ;  /* 0x00000001ff317819 */ /* 0x000fc800000114d2 */
[----:B------:R-:W-:Y:S02]  /*4300*/  LOP3.LUT R46, R46, 0x140, RZ, 0xc0, !PT ;  /* 0x000001402e2e7812 */ /* 0x000fe400078ec0ff */
[----:B------:R-:W-:Y:S02]  /*4310*/  SHF.R.U32.HI R47, RZ, 0x1, R44 ;  /* 0x00000001ff2f7819 */ /* 0x000fe4000001162c */
[----:B------:R-:W-:Y:S01]  /*4320*/  SGXT R44, R49, 0x1 ;  /* 0x00000001312c781a */ /* 0x000fe20000000200 */
[----:B------:R-:W-:Y:S01]  /*4330*/  IMAD R46, R45, 0x8, R46 ;  /* 0x000000082d2e7824 */ /* 0x000fe200078e022e */
[----:B------:R-:W-:Y:S02]  /*4340*/  SHF.R.S32.HI R45, RZ, 0x3, R210 ;  /* 0x00000003ff2d7819 */ /* 0x000fe400000114d2 */
[----:B------:R-:W-:Y:S01]  /*4350*/  LOP3.LUT R47, R47, 0xa0, R44, 0x78, !PT ;  /* 0x000000a02f2f7812 */ /* 0x000fe200078e782c */
[----:B------:R-:W-:Y:S01]  /*4360*/  IMAD.SHL.U32 R44, R210, 0x40, RZ ;  /* 0x00000040d22c7824 */ /* 0x000fe200078e00ff */
[----:B------:R-:W-:-:S04]  /*4370*/  SGXT R45, R45, 0x1 ;  /* 0x000000012d2d781a */ /* 0x000fc80000000200 */
[----:B------:R-:W-:Y:S02]  /*4380*/  LOP3.LUT R44, R44, 0x740, RZ, 0xc0, !PT ;  /* 0x000007402c2c7812 */ /* 0x000fe400078ec0ff */
[----:B------:R-:W-:Y:S02]  /*4390*/  LOP3.LUT R45, R45, 0xa0, RZ, 0xc0, !PT ;  /* 0x000000a02d2d7812 */ /* 0x000fe400078ec0ff */
[----:B------:R-:W-:-:S03]  /*43a0*/  IADD3 R240, PT, PT, R47, UR8, R44 ;  /* 0x000000082ff07c10 */ /* 0x000fc6000fffe02c */
[----:B------:R-:W-:Y:S01]  /*43b0*/  IMAD.IADD R106, R45, 0x1, R46 ;  /* 0x000000012d6a7824 */ /* 0x000fe200078e022e */
[----:B------:R-:W-:Y:S02]  /*43c0*/  F2FP.SATFINITE.E4M3.F32.PACK_AB_MERGE_C R109, R109, R112, RZ ;  /* 0x000000706d6d723e */ /* 0x000fe400048070ff */
[----:B------:R-:W-:Y:S02]  /*43d0*/  F2FP.SATFINITE.E4M3.F32.PACK_AB_MERGE_C R53, R104, R105, RZ ;  /* 0x000000696835723e */ /* 0x000fe400048070ff */
[----:B------:R-:W-:Y:S02]  /*43e0*/  F2FP.SATFINITE.E4M3.F32.PACK_AB_MERGE_C R114, R114, R107, RZ ;  /* 0x0000006b7272723e */ /* 0x000fe400048070ff */
[----:B------:R-:W-:Y:S02]  /*43f0*/  F2FP.SATFINITE.E4M3.F32.PACK_AB_MERGE_C R55, R111, R110, RZ ;  /* 0x0000006e6f37723e */ /* 0x000fe400048070ff */
[----:B------:R-:W-:Y:S02]  /*4400*/  F2FP.F16.E4M3.UNPACK_B R53, R53 ;  /* 0x00000035ff35723e */ /* 0x000fe400020006ff */
[----:B------:R-:W-:-:S02]  /*4410*/  F2FP.F16.E4M3.UNPACK_B R55, R55 ;  /* 0x00000037ff37723e */ /* 0x000fc400020006ff */
[----:B------:R-:W-:Y:S01]  /*4420*/  LOP3.LUT R107, R106, 0x20, RZ, 0x3c, !PT ;  /* 0x000000206a6b7812 */ /* 0x000fe200078e3cff */
[----:B---3--:R0:W-:Y:S02]  /*4430*/  STS.U8 [R219+UR8+0x2000], R60 ;  /* 0x0020003cdb007988 */ /* 0x0081e40008000008 */
[----:B0-----:R-:W-:Y:S02]  /*4440*/  LOP3.LUT R60, R219, 0x10, RZ, 0x3c, !PT ;  /* 0x00000010db3c7812 */ /* 0x001fe400078e3cff */
[----:B--2---:R-:W-:Y:S04]  /*4450*/  STS.U8 [R219+UR8+0x2100], R62 ;  /* 0x0021003edb007988 */ /* 0x004fe80008000008 */
[----:B-----5:R-:W-:Y:S04]  /*4460*/  STS.U8 [R219+UR8+0x2200], R64 ;  /* 0x00220040db007988 */ /* 0x020fe80008000008 */
        /* <DEDUP_REMOVED lines=12> */
[----:B----4-:R0:W-:Y:S04]  /*4530*/  STS.U8 [R219+UR8+0x2f00], R52 ;  /* 0x002f0034db007988 */ /* 0x0101e80008000008 */
        /* <DEDUP_REMOVED lines=15> */
[----:B------:R1:W-:Y:S01]  /*4630*/  STS.U8 [R60+UR8+0x2f80], R241 ;  /* 0x002f80f13c007988 */ /* 0x0003e20008000008 */
[----:B------:R-:W-:Y:S01]  /*4640*/  BAR.SYNC.DEFER_BLOCKING 0x0 ;  /* 0x0000000000007b1d */ /* 0x000fe20000010000 */
[----:B0-----:R-:W-:-:S02]  /*4650*/  F2FP.F16.E4M3.UNPACK_B R52, R109 ;  /* 0x0000006dff34723e */ /* 0x001fc400020006ff */
[----:B------:R-:W-:-:S03]  /*4660*/  F2FP.F16.E4M3.UNPACK_B R54, R114 ;  /* 0x00000072ff36723e */ /* 0x000fc600020006ff */
[----:B------:R-:W0:Y:S04]  /*4670*/  LDSM.16.M88.4 R44, [R235+0x2000] ;  /* 0x00200000eb2c783b */ /* 0x000e280000000200 */
[----:B------:R-:W-:Y:S01]  /*4680*/  LDSM.16.M88.4 R48, [R235+0x2800] ;  /* 0x00280000eb30783b */ /* 0x000fe20000000200 */
[----:B------:R-:W-:Y:S06]  /*4690*/  BAR.SYNC.DEFER_BLOCKING 0x0 ;  /* 0x0000000000007b1d */ /* 0x000fec0000010000 */
[----:B------:R-:W-:Y:S02]  /*46a0*/  STSM.16.M88.4 [R240+0x2000], R52 ;  /* 0x00200034f0007844 */ /* 0x000fe40000000200 */
[----:B------:R-:W-:Y:S01]  /*46b0*/  BAR.SYNC.DEFER_BLOCKING 0x0 ;  /* 0x0000000000007b1d */ /* 0x000fe20000010000 */
[----:B-1----:R-:W-:Y:S01]  /*46c0*/  FADD R60, -R160, R223 ;  /* 0x000000dfa03c7221 */ /* 0x002fe20000000100 */
[----:B------:R-:W-:-:S03]  /*46d0*/  FADD R61, -R161, R222 ;  /* 0x000000dea13d7221 */ /* 0x000fc60000000100 */
[----:B------:R-:W-:Y:S01]  /*46e0*/  FMUL R60, R60, 1.4426950216293334961 ;  /* 0x3fb8aa3b3c3c7820 */ /* 0x000fe20000400000 */
[----:B------:R-:W-:Y:S01]  /*46f0*/  FMUL R61, R61, 1.4426950216293334961 ;  /* 0x3fb8aa3b3d3d7820 */ /* 0x000fe20000400000 */
[----:B------:R-:W1:Y:S04]  /*4700*/  LDS.64 R114, [R106+UR8+0x2000] ;  /* 0x002000086a727984 */ /* 0x000e680008000a00 */
[----:B------:R-:W2:Y:S04]  /*4710*/  LDS.64 R118, [R106+UR8+0x2200] ;  /* 0x002200086a767984 */ /* 0x000ea80008000a00 */
[----:B------:R-:W3:Y:S04]  /*4720*/  LDS.64 R112, [R107+UR8+0x2000] ;  /* 0x002000086b707984 */ /* 0x000ee80008000a00 */
[----:B------:R-:W4:Y:S01]  /*4730*/  LDS.64 R116, [R107+UR8+0x2200] ;  /* 0x002200086b747984 */ /* 0x000f220008000a00 */
[----:B------:R-:W5:Y:S01]  /*4740*/  MUFU.EX2 R60, R60 ;  /* 0x0000003c003c7308 */ /* 0x000f620000000800 */
[----:B0-----:R-:W-:-:S02]  /*4750*/  F2FP.F16.E4M3.UNPACK_B R100, R44 ;  /* 0x0000002cff64723e */ /* 0x001fc400020006ff */
[----:B------:R-:W-:Y:S01]  /*4760*/  F2FP.F16.E4M3.UNPACK_B R101, R45 ;  /* 0x0000002dff65723e */ /* 0x000fe200020006ff */
[----:B------:R-:W-:Y:S04]  /*4770*/  LDS.64 R108, [R106+UR8+0x2600] ;  /* 0x002600086a6c7984 */ /* 0x000fe80008000a00 */
[----:B------:R-:W0:Y:S01]  /*4780*/  MUFU.EX2 R61, R61 ;  /* 0x0000003d003d7308 */ /* 0x000e220000000800 */
[----:B------:R-:W-:Y:S01]  /*4790*/  F2FP.F16.E4M3.UNPACK_B R110, R46 ;  /* 0x0000002eff6e723e */ /* 0x000fe200020006ff */
[----:B------:R-:W-:Y:S01]  /*47a0*/  LDS.64 R104, [R107+UR8+0x2600] ;  /* 0x002600086b687984 */ /* 0x000fe20008000a00 */
[C---:B-----5:R-:W-:Y:S01]  /*47b0*/  FMUL R84, R60.reuse, R84 ;  /* 0x000000543c547220 */ /* 0x060fe20000400000 */
[----:B------:R-:W-:Y:S01]  /*47c0*/  FMUL R85, R60, R85 ;  /* 0x000000553c557220 */ /* 0x000fe20000400000 */
[C---:B0-----:R-:W-:Y:S01]  /*47d0*/  FMUL R86, R61.reuse, R86 ;  /* 0x000000563d567220 */ /* 0x041fe20000400000 */
[----:B------:R-:W-:Y:S01]  /*47e0*/  FMUL R87, R61, R87 ;  /* 0x000000573d577220 */ /* 0x000fe20000400000 */
[----:B-1----:R-:W-:-:S02]  /*47f0*/  IMAD.MOV.U32 R52, RZ, RZ, R114 ;  /* 0x000000ffff347224 */ /* 0x002fc400078e0072 */
[----:B--2---:R-:W-:Y:S02]  /*4800*/  IMAD.MOV.U32 R53, RZ, RZ, R118 ;  /* 0x000000ffff357224 */ /* 0x004fe400078e0076 */
[----:B---3--:R-:W-:Y:S02]  /*4810*/  IMAD.MOV.U32 R54, RZ, RZ, R112 ;  /* 0x000000ffff367224 */ /* 0x008fe400078e0070 */
[----:B----4-:R-:W-:Y:S02]  /*4820*/  IMAD.MOV.U32 R55, RZ, RZ, R116 ;  /* 0x000000ffff377224 */ /* 0x010fe400078e0074 */
[C---:B------:R-:W-:Y:S01]  /*4830*/  FMUL R92, R60.reuse, R92 ;  /* 0x0000005c3c5c7220 */ /* 0x040fe20000400000 */
[----:B------:R-:W-:-:S04]  /*4840*/  FMUL R93, R60, R93 ;  /* 0x0000005d3c5d7220 */ /* 0x000fc80000400000 */
[----:B------:R-:W-:Y:S01]  /*4850*/  HMMA.16816.F32 R84, R52, R100, R84 ;  /* 0x000000643454723c */ /* 0x000fe20000001854 */
[C---:B------:R-:W-:Y:S01]  /*4860*/  FMUL R94, R61.reuse, R94 ;  /* 0x0000005e3d5e7220 */ /* 0x040fe20000400000 */
[C---:B------:R-:W-:Y:S01]  /*4870*/  FMUL R95, R61.reuse, R95 ;  /* 0x0000005f3d5f7220 */ /* 0x040fe20000400000 */
[----:B------:R-:W-:Y:S01]  /*4880*/  F2FP.F16.E4M3.UNPACK_B R111, R47 ;  /* 0x0000002fff6f723e */ /* 0x000fe200020006ff */
[C---:B------:R-:W-:Y:S01]  /*4890*/  FMUL R80, R60.reuse, R80 ;  /* 0x000000503c507220 */ /* 0x040fe20000400000 */
[C---:B------:R-:W-:Y:S01]  /*48a0*/  FMUL R81, R60.reuse, R81 ;  /* 0x000000513c517220 */ /* 0x040fe20000400000 */
[C---:B------:R-:W-:Y:S01]  /*48b0*/  FMUL R82, R61.reuse, R82 ;  /* 0x000000523d527220 */ /* 0x040fe20000400000 */
[C---:B------:R-:W-:Y:S01]  /*48c0*/  FMUL R83, R61.reuse, R83 ;  /* 0x000000533d537220 */ /* 0x040fe20000400000 */
[----:B------:R-:W-:Y:S01]  /*48d0*/  F2FP.F16.E4M3.UNPACK_B R102, R48 ;  /* 0x00000030ff66723e */ /* 0x000fe200020006ff */
[C---:B------:R-:W-:Y:S01]  /*48e0*/  FMUL R96, R60.reuse, R96 ;  /* 0x000000603c607220 */ /* 0x040fe20000400000 */
[----:B------:R-:W-:Y:S01]  /*48f0*/  F2FP.F16.E4M3.UNPACK_B R103, R49 ;  /* 0x00000031ff67723e */ /* 0x000fe200020006ff */
[----:B------:R-:W-:Y:S01]  /*4900*/  FMUL R97, R60, R97 ;  /* 0x000000613c617220 */ /* 0x000fe20000400000 */
[C---:B------:R-:W-:Y:S01]  /*4910*/  FMUL R98, R61.reuse, R98 ;  /* 0x000000623d627220 */ /* 0x040fe20000400000 */
[----:B------:R-:W-:Y:S01]  /*4920*/  FMUL R99, R61, R99 ;  /* 0x000000633d637220 */ /* 0x000fe20000400000 */
[----:B------:R-:W-:-:S02]  /*4930*/  F2FP.F16.E4M3.UNPACK_B R62, R50 ;  /* 0x00000032ff3e723e */ /* 0x000fc400020006ff */
[----:B------:R-:W-:Y:S01]  /*4940*/  F2FP.F16.E4M3.UNPACK_B R63, R51 ;  /* 0x00000033ff3f723e */ /* 0x000fe200020006ff */
[----:B------:R-:W-:Y:S01]  /*4950*/  HMMA.16816.F32 R92, R52, R110, R92 ;  /* 0x0000006e345c723c */ /* 0x000fe2000000185c */
[----:B------:R-:W-:Y:S02]  /*4960*/  F2FP.F16.E4M3.UNPACK_B R66, R44.H1 ;  /* 0x0000002cff42723e */ /* 0x000fe400030006ff */
[----:B------:R-:W-:-:S05]  /*4970*/  F2FP.F16.E4M3.UNPACK_B R67, R45.H1 ;  /* 0x0000002dff43723e */ /* 0x000fca00030006ff */
[C---:B------:R-:W-:Y:S08]  /*4980*/  HMMA.16816.F32 R80, R52.reuse, R102, R80 ;  /* 0x000000663450723c */ /* 0x040ff00000001850 */
[----:B------:R-:W-:Y:S01]  /*4990*/  HMMA.16816.F32 R96, R52, R62, R96 ;  /* 0x0000003e3460723c */ /* 0x000fe20000001860 */
[----:B------:R-:W-:Y:S02]  /*49a0*/  IMAD.MOV.U32 R52, RZ, RZ, R115 ;  /* 0x000000ffff347224 */ /* 0x000fe400078e0073 */
[----:B------:R-:W-:-:S02]  /*49b0*/  IMAD.MOV.U32 R53, RZ, RZ, R119 ;  /* 0x000000ffff357224 */ /* 0x000fc400078e0077 */
[----:B------:R-:W-:Y:S02]  /*49c0*/  IMAD.MOV.U32 R54, RZ, RZ, R113 ;  /* 0x000000ffff367224 */ /* 0x000fe400078e0071 */
[----:B------:R-:W-:-:S07]  /*49d0*/  IMAD.MOV.U32 R55, RZ, RZ, R117 ;  /* 0x000000ffff377224 */ /* 0x000fce00078e0075 */
[----:B------:R-:W-:Y:S01]  /*49e0*/  HMMA.16816.F32 R84, R52, R66, R84 ;  /* 0x000000423454723c */ /* 0x000fe20000001854 */
[----:B------:R0:W1:Y:S04]  /*49f0*/  LDS.64 R54, [R106+UR8+0x2400] ;  /* 0x002400086a367984 */ /* 0x0000680008000a00 */
[----:B------:R2:W3:Y:S01]  /*4a00*/  LDS.64 R52, [R107+UR8+0x2400] ;  /* 0x002400086b347984 */ /* 0x0004e20008000a00 */
[----:B------:R-:W-:Y:S01]  /*4a10*/  FADD R112, -R154, R221 ;  /* 0x000000dd9a707221 */ /* 0x000fe20000000100 */
[----:B------:R-:W-:-:S03]  /*4a20*/  FADD R114, -R155, R220 ;  /* 0x000000dc9b727221 */ /* 0x000fc60000000100 */
[----:B------:R-:W-:Y:S01]  /*4a30*/  FMUL R112, R112, 1.4426950216293334961 ;  /* 0x3fb8aa3b70707820 */ /* 0x000fe20000400000 */
[----:B------:R-:W-:-:S03]  /*4a40*/  FMUL R114, R114, 1.4426950216293334961 ;  /* 0x3fb8aa3b72727820 */ /* 0x000fc60000400000 */
[----:B0-----:R-:W0:Y:S08]  /*4a50*/  MUFU.EX2 R106, R112 ;  /* 0x00000070006a7308 */ /* 0x001e300000000800 */
[----:B--2---:R-:W2:Y:S01]  /*4a60*/  MUFU.EX2 R107, R114 ;  /* 0x00000072006b7308 */ /* 0x004ea20000000800 */
[----:B------:R-:W-:Y:S01]  /*4a70*/  F2FP.F16.E4M3.UNPACK_B R64, R46.H1 ;  /* 0x0000002eff40723e */ /* 0x000fe200030006ff */
[----:B------:R-:W-:Y:S01]  /*4a80*/  IMAD.MOV.U32 R44, RZ, RZ, R115 ;  /* 0x000000ffff2c7224 */ /* 0x000fe200078e0073 */
[----:B------:R-:W-:Y:S01]  /*4a90*/  F2FP.F16.E4M3.UNPACK_B R65, R47.H1 ;  /* 0x0000002fff41723e */ /* 0x000fe200030006ff */
[----:B------:R-:W-:Y:S01]  /*4aa0*/  IMAD.MOV.U32 R45, RZ, RZ, R119 ;  /* 0x000000ffff2d7224 */ /* 0x000fe200078e0077 */
[----:B------:R-:W-:Y:S01]  /*4ab0*/  F2FP.F16.E4M3.UNPACK_B R48, R48.H1 ;  /* 0x00000030ff30723e */ /* 0x000fe200030006ff */
[----:B------:R-:W-:Y:S01]  /*4ac0*/  IMAD.MOV.U32 R46, RZ, RZ, R113 ;  /* 0x000000ffff2e7224 */ /* 0x000fe200078e0071 */
[----:B------:R-:W-:Y:S01]  /*4ad0*/  F2FP.F16.E4M3.UNPACK_B R49, R49.H1 ;  /* 0x00000031ff31723e */ /* 0x000fe200030006ff */
[----:B------:R-:W-:Y:S01]  /*4ae0*/  IMAD.MOV.U32 R47, RZ, RZ, R117 ;  /* 0x000000ffff2f7224 */ /* 0x000fe200078e0075 */
[----:B------:R-:W-:-:S02]  /*4af0*/  F2FP.F16.E4M3.UNPACK_B R50, R50.H1 ;  /* 0x00000032ff32723e */ /* 0x000fc400030006ff */
[----:B------:R-:W-:Y:S01]  /*4b00*/  F2FP.F16.E4M3.UNPACK_B R51, R51.H1 ;  /* 0x00000033ff33723e */ /* 0x000fe200030006ff */
[C---:B0-----:R-:W-:Y:S01]  /*4b10*/  FMUL R76, R106.reuse, R76 ;  /* 0x0000004c6a4c7220 */ /* 0x041fe20000400000 */
[C---:B------:R-:W-:Y:S01]  /*4b20*/  FMUL R77, R106.reuse, R77 ;  /* 0x0000004d6a4d7220 */ /* 0x040fe20000400000 */
[C---:B------:R-:W-:Y:S01]  /*4b30*/  FMUL R68, R106.reuse, R68 ;  /* 0x000000446a447220 */ /* 0x040fe20000400000 */
[C---:B------:R-:W-:Y:S01]  /*4b40*/  HMMA.16816.F32 R92, R44.reuse, R64, R92 ;  /* 0x000000402c5c723c */ /* 0x040fe2000000185c */
[C---:B------:R-:W-:Y:S01]  /*4b50*/  FMUL R69, R106.reuse, R69 ;  /* 0x000000456a457220 */ /* 0x040fe20000400000 */
[C---:B--2---:R-:W-:Y:S01]  /*4b60*/  FMUL R78, R107.reuse, R78 ;  /* 0x0000004e6b4e7220 */ /* 0x044fe20000400000 */
[C---:B------:R-:W-:Y:S01]  /*4b70*/  FMUL R79, R107.reuse, R79 ;  /* 0x0000004f6b4f7220 */ /* 0x040fe20000400000 */
[C---:B------:R-:W-:Y:S01]  /*4b80*/  FMUL R70, R107.reuse, R70 ;  /* 0x000000466b467220 */ /* 0x040fe20000400000 */
[C---:B------:R-:W-:Y:S01]  /*4b90*/  FMUL R71, R107.reuse, R71 ;  /* 0x000000476b477220 */ /* 0x040fe20000400000 */
[C---:B------:R-:W-:Y:S01]  /*4ba0*/  FMUL R72, R106.reuse, R72 ;  /* 0x000000486a487220 */ /* 0x040fe20000400000 */
[C---:B------:R-:W-:Y:S01]  /*4bb0*/  FMUL R73, R106.reuse, R73 ;  /* 0x000000496a497220 */ /* 0x040fe20000400000 */
[----:B------:R-:W-:Y:S01]  /*4bc0*/  HMMA.16816.F32 R80, R44, R48, R80 ;  /* 0x000000302c50723c */ /* 0x000fe20000001850 */
[C---:B------:R-:W-:Y:S01]  /*4bd0*/  FMUL R74, R107.reuse, R74 ;  /* 0x0000004a6b4a7220 */ /* 0x040fe20000400000 */
[C---:B------:R-:W-:Y:S01]  /*4be0*/  FMUL R75, R107.reuse, R75 ;  /* 0x0000004b6b4b7220 */ /* 0x040fe20000400000 */
[C---:B------:R-:W-:Y:S01]  /*4bf0*/  FMUL R88, R106.reuse, R88 ;  /* 0x000000586a587220 */ /* 0x040fe20000400000 */
[----:B------:R-:W-:Y:S01]  /*4c00*/  FMUL R89, R106, R89 ;  /* 0x000000596a597220 */ /* 0x000fe20000400000 */
[C---:B------:R-:W-:Y:S01]  /*4c10*/  FMUL R90, R107.reuse, R90 ;  /* 0x0000005a6b5a7220 */ /* 0x040fe20000400000 */
[----:B------:R-:W-:-:S02]  /*4c20*/  FMUL R91, R107, R91 ;  /* 0x0000005b6b5b7220 */ /* 0x000fc40000400000 */
[----:B------:R-:W-:Y:S01]  /*4c30*/  HMMA.16816.F32 R96, R44, R50, R96 ;  /* 0x000000322c60723c */ /* 0x000fe20000001860 */
[----:B-1----:R-:W-:Y:S02]  /*4c40*/  IMAD.MOV.U32 R44, RZ, RZ, R54 ;  /* 0x000000ffff2c7224 */ /* 0x002fe400078e0036 */
[----:B------:R-:W-:Y:S02]  /*4c50*/  IMAD.MOV.U32 R45, RZ, RZ, R108 ;  /* 0x000000ffff2d7224 */ /* 0x000fe400078e006c */
[----:B---3--:R-:W-:Y:S02]  /*4c60*/  IMAD.MOV.U32 R46, RZ, RZ, R52 ;  /* 0x000000ffff2e7224 */ /* 0x008fe400078e0034 */
[----:B------:R-:W-:-:S07]  /*4c70*/  IMAD.MOV.U32 R47, RZ, RZ, R104 ;  /* 0x000000ffff2f7224 */ /* 0x000fce00078e0068 */
[C---:B------:R-:W-:Y:S08]  /*4c80*/  HMMA.16816.F32 R76, R44.reuse, R110, R76 ;  /* 0x0000006e2c4c723c */ /* 0x040ff0000000184c */
[C---:B------:R-:W-:Y:S08]  /*4c90*/  HMMA.16816.F32 R68, R44.reuse, R102, R68 ;  /* 0x000000662c44723c */ /* 0x040ff00000001844 */
[C---:B------:R-:W-:Y:S08]  /*4ca0*/  HMMA.16816.F32 R72, R44.reuse, R100, R72 ;  /* 0x000000642c48723c */ /* 0x040ff00000001848 */
[----:B------:R-:W-:Y:S01]  /*4cb0*/  HMMA.16816.F32 R88, R44, R62, R88 ;  /* 0x0000003e2c58723c */ /* 0x000fe20000001858 */
[----:B------:R-:W-:Y:S01]  /*4cc0*/  UIADD3 UR6, UP0, UPT, UR6, 0x20, URZ ;  /* 0x0000002006067890 */ /* 0x000fe2000ff1e0ff */
[----:B------:R-:W-:-:S02]  /*4cd0*/  IMAD.MOV.U32 R44, RZ, RZ, R55 ;  /* 0x000000ffff2c7224 */ /* 0x000fc400078e0037 */
[----:B------:R-:W-:Y:S02]  /*4ce0*/  IMAD.MOV.U32 R45, RZ, RZ, R109 ;  /* 0x000000ffff2d7224 */ /* 0x000fe400078e006d */
[----:B------:R-:W-:Y:S02]  /*4cf0*/  IMAD.MOV.U32 R46, RZ, RZ, R53 ;  /* 0x000000ffff2e7224 */ /* 0x000fe400078e0035 */
[----:B------:R-:W-:Y:S01]  /*4d00*/  IMAD.MOV.U32 R47, RZ, RZ, R105 ;  /* 0x000000ffff2f7224 */ /* 0x000fe200078e0069 */
[----:B------:R-:W-:Y:S01]  /*4d10*/  UIADD3.X UR7, UPT, UPT, URZ, UR7, URZ, UP0, !UPT ;  /* 0x00000007ff077290 */ /* 0x000fe200087fe4ff */
[----:B------:R-:W-:-:S05]  /*4d20*/  ISETP.LE.U32.AND P0, PT, R217, UR6, PT ;  /* 0x00000006d9007c0c */ /* 0x000fca000bf03070 */
[C---:B------:R-:W-:Y:S08]  /*4d30*/  HMMA.16816.F32 R72, R44.reuse, R66, R72 ;  /* 0x000000422c48723c */ /* 0x040ff00000001848 */
[C---:B------:R-:W-:Y:S08]  /*4d40*/  HMMA.16816.F32 R76, R44.reuse, R64, R76 ;  /* 0x000000402c4c723c */ /* 0x040ff0000000184c */
[C---:B------:R-:W-:Y:S08]  /*4d50*/  HMMA.16816.F32 R68, R44.reuse, R48, R68 ;  /* 0x000000302c44723c */ /* 0x040ff00000001844 */
[----:B------:R-:W-:Y:S01]  /*4d60*/  HMMA.16816.F32 R88, R44, R50, R88 ;  /* 0x000000322c58723c */ /* 0x000fe20000001858 */
[----:B------:R-:W-:-:S05]  /*4d70*/  IMAD.U32 R44, RZ, RZ, UR7 ;  /* 0x00000007ff2c7e24 */ /* 0x000fca000f8e00ff */
[----:B------:R-:W-:Y:S01]  /*4d80*/  ISETP.GE.U32.AND.EX P0, PT, R44, RZ, PT, P0 ;  /* 0x000000ff2c00720c */ /* 0x000fe20003f06100 */
[----:B------:R-:W-:Y:S01]  /*4d90*/  FFMA2 R56, R226.F32x2.HI_LO, R106.F32x2.HI_LO, R56.F32x2.HI_LO ;  /* 0x0000006ae2387249 */ /* 0x000fe20000000038 */
[----:B------:R-:W-:Y:S01]  /*4da0*/  ULEA UR5, UR14, UR5, 0x5 ;  /* 0x000000050e057291 */ /* 0x000fe2000f8e28ff */
[----:B------:R-:W-:Y:S01]  /*4db0*/  FFMA2 R58, R228.F32x2.HI_LO, R60.F32x2.HI_LO, R58.F32x2.HI_LO ;  /* 0x0000003ce43a7249 */ /* 0x000fe2000000003a */
[----:B------:R-:W-:Y:S01]  /*4dc0*/  ULEA UR4, UR15, UR4, 0x5 ;  /* 0x000000040f047291 */ /* 0x000fe2000f8e28ff */
[----:B------:R-:W-:Y:S02]  /*4dd0*/  IMAD.MOV.U32 R223, RZ, RZ, R160 ;  /* 0x000000ffffdf7224 */ /* 0x000fe400078e00a0 */
[----:B------:R-:W-:Y:S02]  /*4de0*/  IMAD.MOV.U32 R222, RZ, RZ, R161 ;  /* 0x000000ffffde7224 */ /* 0x000fe400078e00a1 */
[----:B------:R-:W-:Y:S02]  /*4df0*/  IMAD.MOV.U32 R221, RZ, RZ, R154 ;  /* 0x000000ffffdd7224 */ /* 0x000fe400078e009a */
[----:B------:R-:W-:-:S02]  /*4e00*/  IMAD.MOV.U32 R220, RZ, RZ, R155 ;  /* 0x000000ffffdc7224 */ /* 0x000fc400078e009b */
[----:B------:R-:W-:Y:S02]  /*4e10*/  IMAD.MOV.U32 R226, RZ, RZ, R56 ;  /* 0x000000ffffe27224 */ /* 0x000fe400078e0038 */
[----:B------:R-:W-:Y:S02]  /*4e20*/  IMAD.MOV.U32 R227, RZ, RZ, R57 ;  /* 0x000000ffffe37224 */ /* 0x000fe400078e0039 */
[----:B------:R-:W-:Y:S02]  /*4e30*/  IMAD.MOV.U32 R228, RZ, RZ, R58 ;  /* 0x000000ffffe47224 */ /* 0x000fe400078e003a */
[----:B------:R-:W-:Y:S01]  /*4e40*/  IMAD.MOV.U32 R229, RZ, RZ, R59 ;  /* 0x000000ffffe57224 */ /* 0x000fe200078e003b */
[----:B------:R-:W-:Y:S06]  /*4e50*/  @!P0 BRA `(.L_x_1) ;  /* 0xffffffd000b08947 */ /* 0x000fec000383ffff */
.L_x_0:
[C---:B------:R-:W-:Y:S01]  /*4e60*/  FSETP.GT.AND P1, PT, |R229|.reuse, 8.50705917302346158658e+37, PT ;  /* 0x7e800000e500780b */ /* 0x040fe20003f24200 */
[C---:B------:R-:W-:Y:S01]  /*4e70*/  FMUL R3, R229.reuse, 8388608 ;  /* 0x4b000000e5037820 */ /* 0x040fe20000400000 */
[C---:B------:R-:W-:Y:S01]  /*4e80*/  FSETP.GEU.AND P2, PT, |R229|.reuse, 1.175494350822287508e-38, PT ;  /* 0x00800000e500780b */ /* 0x040fe20003f4e200 */
[----:B-1----:R-:W-:Y:S01]  /*4e90*/  FMUL R4, R228, 8388608 ;  /* 0x4b000000e4047820 */ /* 0x002fe20000400000 */
[----:B------:R-:W-:Y:S01]  /*4ea0*/  FSETP.GEU.AND P6, PT, R229, 1.175494350822287508e-38, PT ;  /* 0x00800000e500780b */ /* 0x000fe20003fce000 */
[----:B------:R-:W-:Y:S01]  /*4eb0*/  FMUL R11, R227, 8388608 ;  /* 0x4b000000e30b7820 */ /* 0x000fe20000400000 */
[----:B------:R-:W-:Y:S01]  /*4ec0*/  SHF.R.U32.HI R2, RZ, 0x1, R210 ;  /* 0x00000001ff027819 */ /* 0x000fe200000116d2 */
[----:B------:R-:W-:Y:S01]  /*4ed0*/  BAR.SYNC.DEFER_BLOCKING 0x0 ;  /* 0x0000000000007b1d */ /* 0x000fe20000010000 */
[----:B------:R-:W-:Y:S02]  /*4ee0*/  FSEL R3, R3, R229, !P6 ;  /* 0x000000e503037208 */ /* 0x000fe40007000000 */
[----:B------:R-:W-:-:S02]  /*4ef0*/  LOP3.LUT R2, R2, 0xc, RZ, 0xc0, !PT ;  /* 0x0000000c02027812 */ /* 0x000fc400078ec0ff */
[----:B------:R-:W-:Y:S01]  /*4f00*/  LEA R5, R0, UR8, 0x4 ;  /* 0x0000000800057c11 */ /* 0x000fe2000f8e20ff */
[----:B------:R-:W-:Y:S01]  /*4f10*/  @P1 FMUL R229, R229, 0.25 ;  /* 0x3e800000e5e51820 */ /* 0x000fe20000400000 */
[----:B------:R-:W-:Y:S01]  /*4f20*/  @P1 FMUL R99, R99, 0.25 ;  /* 0x3e80000063631820 */ /* 0x000fe20000400000 */
[----:B------:R-:W-:Y:S01]  /*4f30*/  @P1 FMUL R98, R98, 0.25 ;  /* 0x3e80000062621820 */ /* 0x000fe20000400000 */
[----:B------:R-:W-:Y:S01]  /*4f40*/  @P1 FMUL R83, R83, 0.25 ;  /* 0x3e80000053531820 */ /* 0x000fe20000400000 */
[----:B------:R-:W-:Y:S01]  /*4f50*/  @!P2 FMUL R229, R229, 16777216 ;  /* 0x4b800000e5e5a820 */ /* 0x000fe20000400000 */
[----:B------:R-:W-:Y:S02]  /*4f60*/  IMAD.IADD R0, R2, 0x1, R5 ;  /* 0x0000000102007824 */ /* 0x000fe400078e0205 */
[----:B------:R-:W-:Y:S01]  /*4f70*/  @P1 FMUL R82, R82, 0.25 ;  /* 0x3e80000052521820 */ /* 0x000fe20000400000 */
[----:B------:R-:W-:Y:S01]  /*4f80*/  @P1 FMUL R95, R95, 0.25 ;  /* 0x3e8000005f5f1820 */ /* 0x000fe20000400000 */
[----:B------:R-:W0:Y:S01]  /*4f90*/  MUFU.RCP R2, R229 ;  /* 0x000000e500027308 */ /* 0x000e220000001000 */
[----:B------:R-:W-:Y:S01]  /*4fa0*/  @P1 FMUL R94, R94, 0.25 ;  /* 0x3e8000005e5e1820 */ /* 0x000fe20000400000 */
[----:B------:R-:W-:Y:S01]  /*4fb0*/  @P1 FMUL R87, R87, 0.25 ;  /* 0x3e80000057571820 */ /* 0x000fe20000400000 */
[----:B------:R-:W-:Y:S01]  /*4fc0*/  @P1 FMUL R86, R86, 0.25 ;  /* 0x3e80000056561820 */ /* 0x000fe20000400000 */
[C---:B------:R-:W-:Y:S01]  /*4fd0*/  FSETP.GEU.AND P1, PT, R228.reuse, 1.175494350822287508e-38, PT ;  /* 0x00800000e400780b */ /* 0x040fe20003f2e000 */
[----:B------:R-:W-:Y:S01]  /*4fe0*/  @!P2 FMUL R99, R99, 16777216 ;  /* 0x4b8000006363a820 */ /* 0x000fe20000400000 */
[----:B------:R-:W-:Y:S01]  /*4ff0*/  FSETP.GT.AND P0, PT, |R228|, 8.50705917302346158658e+37, PT ;  /* 0x7e800000e400780b */ /* 0x000fe20003f04200 */
[----:B------:R-:W-:Y:S01]  /*5000*/  @!P2 FMUL R98, R98, 16777216 ;  /* 0x4b8000006262a820 */ /* 0x000fe20000400000 */
[----:B------:R-:W-:Y:S01]  /*5010*/  @!P2 FMUL R83, R83, 16777216 ;  /* 0x4b8000005353a820 */ /* 0x000fe20000400000 */
[----:B------:R-:W-:Y:S01]  /*5020*/  @!P2 FMUL R82, R82, 16777216 ;  /* 0x4b8000005252a820 */ /* 0x000fe20000400000 */
[----:B------:R-:W-:Y:S01]  /*5030*/  @!P2 FMUL R95, R95, 16777216 ;  /* 0x4b8000005f5fa820 */ /* 0x000fe20000400000 */
[----:B------:R-:W-:Y:S01]  /*5040*/  @!P2 FMUL R94, R94, 16777216 ;  /* 0x4b8000005e5ea820 */ /* 0x000fe20000400000 */
[----:B------:R-:W-:Y:S01]  /*5050*/  @!P2 FMUL R87, R87, 16777216 ;  /* 0x4b8000005757a820 */ /* 0x000fe20000400000 */
[----:B------:R-:W-:Y:S01]  /*5060*/  @!P2 FMUL R86, R86, 16777216 ;  /* 0x4b8000005656a820 */ /* 0x000fe20000400000 */
[----:B------:R-:W-:Y:S01]  /*5070*/  FSEL R4, R4, R228, !P1 ;  /* 0x000000e404047208 */ /* 0x000fe20004800000 */
[----:B------:R-:W-:Y:S01]  /*5080*/  VIADD R5, R3, 0xc0cafb0d ;  /* 0xc0cafb0d03057836 */ /* 0x000fe20000000000 */
[----:B------:R-:W-:Y:S01]  /*5090*/  FSETP.GEU.AND P2, PT, |R228|, 1.175494350822287508e-38, PT ;  /* 0x00800000e400780b */ /* 0x000fe20003f4e200 */
[C---:B0-----:R-:W-:Y:S01]  /*50a0*/  FMUL R34, R2.reuse, R99 ;  /* 0x0000006302227220 */ /* 0x041fe20000400000 */
[C---:B------:R-:W-:Y:S01]  /*50b0*/  FMUL R35, R2.reuse, R98 ;  /* 0x0000006202237220 */ /* 0x040fe20000400000 */
[C---:B------:R-:W-:Y:S01]  /*50c0*/  FMUL R38, R2.reuse, R83 ;  /* 0x0000005302267220 */ /* 0x040fe20000400000 */
[C---:B------:R-:W-:Y:S01]  /*50d0*/  FMUL R39, R2.reuse, R82 ;  /* 0x0000005202277220 */ /* 0x040fe20000400000 */
[C---:B------:R-:W-:Y:S01]  /*50e0*/  FMUL R42, R2.reuse, R95 ;  /* 0x0000005f022a7220 */ /* 0x040fe20000400000 */
[C---:B------:R-:W-:Y:S01]  /*50f0*/  FMUL R43, R2.reuse, R94 ;  /* 0x0000005e022b7220 */ /* 0x040fe20000400000 */
[C---:B------:R-:W-:Y:S01]  /*5100*/  FMUL R46, R2.reuse, R87 ;  /* 0x00000057022e7220 */ /* 0x040fe20000400000 */
[----:B------:R-:W-:Y:S01]  /*5110*/  FMUL R47, R2, R86 ;  /* 0x00000056022f7220 */ /* 0x000fe20000400000 */
[----:B------:R-:W-:Y:S01]  /*5120*/  VIADD R2, R4, 0xc0cafb0d ;  /* 0xc0cafb0d04027836 */ /* 0x000fe20000000000 */
[----:B------:R-:W-:Y:S01]  /*5130*/  FSEL R7, RZ, -23, P6 ;  /* 0xc1b80000ff077808 */ /* 0x000fe20003000000 */
[----:B------:R-:W-:Y:S01]  /*5140*/  @P0 FMUL R97, R97, 0.25 ;  /* 0x3e80000061610820 */ /* 0x000fe20000400000 */
[C---:B------:R-:W-:Y:S01]  /*5150*/  FSETP.GT.AND P6, PT, |R227|.reuse, 8.50705917302346158658e+37, PT ;  /* 0x7e800000e300780b */ /* 0x040fe20003fc4200 */
[----:B------:R-:W-:Y:S01]  /*5160*/  @P0 FMUL R228, R228, 0.25 ;  /* 0x3e800000e4e40820 */ /* 0x000fe20000400000 */
[----:B------:R-:W-:Y:S01]  /*5170*/  LOP3.LUT R9, R2, 0xff800000, RZ, 0xc0, !PT ;  /* 0xff80000002097812 */ /* 0x000fe200078ec0ff */
[----:B------:R-:W-:Y:S01]  /*5180*/  @P0 FMUL R96, R96, 0.25 ;  /* 0x3e80000060600820 */ /* 0x000fe20000400000 */
[----:B------:R-:W-:Y:S01]  /*5190*/  FSETP.GEU.AND P4, PT, |R227|, 1.175494350822287508e-38, PT ;  /* 0x00800000e300780b */ /* 0x000fe20003f8e200 */
[----:B------:R-:W-:Y:S01]  /*51a0*/  @P0 FMUL R81, R81, 0.25 ;  /* 0x3e80000051510820 */ /* 0x000fe20000400000 */
[----:B------:R-:W-:Y:S01]  /*51b0*/  @P0 FMUL R80, R80, 0.25 ;  /* 0x3e80000050500820 */ /* 0x000fe20000400000 */
[----:B------:R-:W-:Y:S01]  /*51c0*/  @P0 FMUL R93, R93, 0.25 ;  /* 0x3e8000005d5d0820 */ /* 0x000fe20000400000 */
[----:B------:R-:W-:Y:S01]  /*51d0*/  @P0 FMUL R92, R92, 0.25 ;  /* 0x3e8000005c5c0820 */ /* 0x000fe20000400000 */
[----:B------:R-:W-:Y:S01]  /*51e0*/  @P0 FMUL R85, R85, 0.25 ;  /* 0x3e80000055550820 */ /* 0x000fe20000400000 */
[----:B------:R-:W-:Y:S01]  /*51f0*/  @P0 FMUL R84, R84, 0.25 ;  /* 0x3e80000054540820 */ /* 0x000fe20000400000 */
[----:B------:R-:W-:Y:S01]  /*5200*/  LOP3.LUT R10, R5, 0xff800000, RZ, 0xc0, !PT ;  /* 0xff800000050a7812 */ /* 0x000fe200078ec0ff */
[----:B------:R-:W-:Y:S01]  /*5210*/  @!P2 FMUL R228, R228, 16777216 ;  /* 0x4b800000e4e4a820 */ /* 0x000fe20000400000 */
[----:B------:R-:W-:Y:S01]  /*5220*/  FSETP.GT.AND P0, PT, |R226|, 8.50705917302346158658e+37, PT ;  /* 0x7e800000e200780b */ /* 0x000fe20003f04200 */
[----:B------:R-:W-:Y:S01]  /*5230*/  @!P2 FMUL R97, R97, 16777216 ;  /* 0x4b8000006161a820 */ /* 0x000fe20000400000 */
[----:B------:R-:W-:Y:S01]  /*5240*/  FSEL R6, RZ, -23, P1 ;  /* 0xc1b80000ff067808 */ /* 0x000fe20000800000 */
[----:B------:R-:W-:Y:S01]  /*5250*/  @!P2 FMUL R96, R96, 16777216 ;  /* 0x4b8000006060a820 */ /* 0x000fe20000400000 */
[----:B------:R-:W-:Y:S01]  /*5260*/  I2FP.F32.S32 R5, R9 ;  /* 0x0000000900057245 */ /* 0x000fe20000201400 */
[----:B------:R-:W-:Y:S01]  /*5270*/  @!P2 FMUL R81, R81, 16777216 ;  /* 0x4b8000005151a820 */ /* 0x000fe20000400000 */
[----:B------:R-:W-:Y:S01]  /*5280*/  FSETP.GEU.AND P3, PT, R227, 1.175494350822287508e-38, PT ;  /* 0x00800000e300780b */ /* 0x000fe20003f6e000 */
[----:B------:R-:W-:Y:S01]  /*5290*/  @!P2 FMUL R80, R80, 16777216 ;  /* 0x4b8000005050a820 */ /* 0x000fe20000400000 */
[----:B------:R-:W-:Y:S01]  /*52a0*/  @!P2 FMUL R93, R93, 16777216 ;  /* 0x4b8000005d5da820 */ /* 0x000fe20000400000 */
[----:B------:R-:W-:Y:S01]  /*52b0*/  @!P2 FMUL R92, R92, 16777216 ;  /* 0x4b8000005c5ca820 */ /* 0x000fe20000400000 */
[----:B------:R-:W-:Y:S01]  /*52c0*/  @!P2 FMUL R85, R85, 16777216 ;  /* 0x4b8000005555a820 */ /* 0x000fe20000400000 */
[----:B------:R-:W-:Y:S01]  /*52d0*/  @!P2 FMUL R84, R84, 16777216 ;  /* 0x4b8000005454a820 */ /* 0x000fe20000400000 */
[C---:B------:R-:W-:Y:S01]  /*52e0*/  FSETP.GEU.AND P2, PT, |R226|.reuse, 1.175494350822287508e-38, PT ;  /* 0x00800000e200780b */ /* 0x040fe20003f4e200 */
[----:B------:R-:W-:Y:S01]  /*52f0*/  FFMA.FTZ R6, R5, 1.1920928955078125e-07, R6 ;  /* 0x3400000005067823 */ /* 0x000fe20000010006 */
[----:B------:R-:W-:Y:S01]  /*5300*/  FSEL R2, R11, R227, !P3 ;  /* 0x000000e30b027208 */ /* 0x000fe20005800000 */
[----:B------:R-:W-:Y:S01]  /*5310*/  @P6 FMUL R227, R227, 0.25 ;  /* 0x3e800000e3e36820 */ /* 0x000fe20000400000 */
[C---:B------:R-:W-:Y:S01]  /*5320*/  FMUL R5, R226.reuse, 8388608 ;  /* 0x4b000000e2057820 */ /* 0x040fe20000400000 */
[C---:B------:R-:W-:Y:S01]  /*5330*/  FSETP.GEU.AND P1, PT, R226.reuse, 1.175494350822287508e-38, PT ;  /* 0x00800000e200780b */ /* 0x040fe20003f2e000 */
[----:B------:R-:W0:Y:S01]  /*5340*/  MUFU.RCP R12, R228 ;  /* 0x000000e4000c7308 */ /* 0x000e220000001000 */
[----:B------:R-:W-:Y:S01]  /*5350*/  I2FP.F32.S32 R8, R10 ;  /* 0x0000000a00087245 */ /* 0x000fe20000201400 */
[----:B------:R-:W-:Y:S01]  /*5360*/  @!P4 FMUL R227, R227, 16777216 ;  /* 0x4b800000e3e3c820 */ /* 0x000fe20000400000 */
[----:B------:R-:W-:Y:S01]  /*5370*/  FSEL R5, R5, R226, !P1 ;  /* 0x000000e205057208 */ /* 0x000fe20004800000 */
[----:B------:R-:W-:Y:S01]  /*5380*/  @P0 FMUL R226, R226, 0.25 ;  /* 0x3e800000e2e20820 */ /* 0x000fe20000400000 */
[----:B------:R-:W-:Y:S01]  /*5390*/  @P6 FMUL R71, R71, 0.25 ;  /* 0x3e80000047476820 */ /* 0x000fe20000400000 */
[----:B------:R-:W-:Y:S01]  /*53a0*/  FFMA.FTZ R7, R8, 1.1920928955078125e-07, R7 ;  /* 0x3400000008077823 */ /* 0x000fe20000010007 */
[----:B------:R-:W-:Y:S01]  /*53b0*/  @P6 FMUL R70, R70, 0.25 ;  /* 0x3e80000046466820 */ /* 0x000fe20000400000 */
[----:B------:R-:W1:Y:S01]  /*53c0*/  MUFU.RCP R8, R227 ;  /* 0x000000e300087308 */ /* 0x000e620000001000 */
[----:B------:R-:W-:Y:S01]  /*53d0*/  @!P2 FMUL R226, R226, 16777216 ;  /* 0x4b800000e2e2a820 */ /* 0x000fe20000400000 */
[----:B------:R-:W-:Y:S01]  /*53e0*/  @P6 FMUL R91, R91, 0.25 ;  /* 0x3e8000005b5b6820 */ /* 0x000fe20000400000 */
[----:B------:R-:W-:Y:S01]  /*53f0*/  @P6 FMUL R90, R90, 0.25 ;  /* 0x3e8000005a5a6820 */ /* 0x000fe20000400000 */
[----:B------:R-:W-:Y:S01]  /*5400*/  @P6 FMUL R79, R79, 0.25 ;  /* 0x3e8000004f4f6820 */ /* 0x000fe20000400000 */
[----:B------:R-:W-:Y:S01]  /*5410*/  @P6 FMUL R78, R78, 0.25 ;  /* 0x3e8000004e4e6820 */ /* 0x000fe20000400000 */
[----:B------:R-:W-:Y:S01]  /*5420*/  @P6 FMUL R75, R75, 0.25 ;  /* 0x3e8000004b4b6820 */ /* 0x000fe20000400000 */
[----:B------:R-:W-:Y:S01]  /*5430*/  @P6 FMUL R74, R74, 0.25 ;  /* 0x3e8000004a4a6820 */ /* 0x000fe20000400000 */
[----:B------:R-:W2:Y:S01]  /*5440*/  MUFU.RCP R18, R226 ;  /* 0x000000e200127308 */ /* 0x000ea20000001000 */
[----:B------:R-:W-:-:S02]  /*5450*/  VIADD R11, R5, 0xc0cafb0d ;  /* 0xc0cafb0d050b7836 */ /* 0x000fc40000000000 */
[----:B------:R-:W-:Y:S01]  /*5460*/  @!P4 FMUL R71, R71, 16777216 ;  /* 0x4b8000004747c820 */ /* 0x000fe20000400000 */
[----:B------:R-:W-:Y:S01]  /*5470*/  @!P4 FMUL R70, R70, 16777216 ;  /* 0x4b8000004646c820 */ /* 0x000fe20000400000 */
[C---:B0-----:R-:W-:Y:S01]  /*5480*/  FMUL R40, R12.reuse, R81 ;  /* 0x000000510c287220 */ /* 0x041fe20000400000 */
[C---:B------:R-:W-:Y:S01]  /*5490*/  FMUL R41, R12.reuse, R80 ;  /* 0x000000500c297220 */ /* 0x040fe20000400000 */
[C---:B------:R-:W-:Y:S01]  /*54a0*/  FMUL R44, R12.reuse, R93 ;  /* 0x0000005d0c2c7220 */ /* 0x040fe20000400000 */
[C---:B------:R-:W-:Y:S01]  /*54b0*/  FMUL R45, R12.reuse, R92 ;  /* 0x0000005c0c2d7220 */ /* 0x040fe20000400000 */
[C---:B------:R-:W-:Y:S01]  /*54c0*/  FMUL R48, R12.reuse, R85 ;  /* 0x000000550c307220 */ /* 0x040fe20000400000 */
[----:B------:R-:W-:Y:S01]  /*54d0*/  FMUL R49, R12, R84 ;  /* 0x000000540c317220 */ /* 0x000fe20000400000 */
[----:B------:R-:W-:Y:S01]  /*54e0*/  @P0 FMUL R89, R89, 0.25 ;  /* 0x3e80000059590820 */ /* 0x000fe20000400000 */
[----:B------:R-:W-:Y:S01]  /*54f0*/  @P0 FMUL R88, R88, 0.25 ;  /* 0x3e80000058580820 */ /* 0x000fe20000400000 */
[C---:B------:R-:W-:Y:S01]  /*5500*/  FMUL R36, R12.reuse, R97 ;  /* 0x000000610c247220 */ /* 0x040fe20000400000 */
[----:B------:R-:W-:Y:S01]  /*5510*/  FMUL R37, R12, R96 ;  /* 0x000000600c257220 */ /* 0x000fe20000400000 */
[----:B------:R-:W-:Y:S01]  /*5520*/  @!P4 FMUL R91, R91, 16777216 ;  /* 0x4b8000005b5bc820 */ /* 0x000fe20000400000 */
[----:B------:R-:W-:Y:S01]  /*5530*/  @!P4 FMUL R90, R90, 16777216 ;  /* 0x4b8000005a5ac820 */ /* 0x000fe20000400000 */
[----:B------:R-:W-:Y:S01]  /*5540*/  @!P4 FMUL R79, R79, 16777216 ;  /* 0x4b8000004f4fc820 */ /* 0x000fe20000400000 */
[----:B------:R-:W-:Y:S01]  /*5550*/  @!P4 FMUL R78, R78, 16777216 ;  /* 0x4b8000004e4ec820 */ /* 0x000fe20000400000 */
[----:B------:R-:W-:Y:S01]  /*5560*/  @!P4 FMUL R75, R75, 16777216 ;  /* 0x4b8000004b4bc820 */ /* 0x000fe20000400000 */
[----:B------:R-:W-:Y:S01]  /*5570*/  @!P4 FMUL R74, R74, 16777216 ;  /* 0x4b8000004a4ac820 */ /* 0x000fe20000400000 */
[----:B------:R-:W-:Y:S01]  /*5580*/  @P0 FMUL R69, R69, 0.25 ;  /* 0x3e80000045450820 */ /* 0x000fe20000400000 */
[----:B------:R-:W-:Y:S01]  /*5590*/  @P0 FMUL R68, R68, 0.25 ;  /* 0x3e80000044440820 */ /* 0x000fe20000400000 */
[----:B------:R-:W-:Y:S01]  /*55a0*/  @P0 FMUL R77, R77, 0.25 ;  /* 0x3e8000004d4d0820 */ /* 0x000fe20000400000 */
[----:B------:R-:W-:Y:S01]  /*55b0*/  @P0 FMUL R76, R76, 0.25 ;  /* 0x3e8000004c4c0820 */ /* 0x000fe20000400000 */
[----:B------:R-:W-:Y:S01]  /*55c0*/  @P0 FMUL R73, R73, 0.25 ;  /* 0x3e80000049490820 */ /* 0x000fe20000400000 */
[----:B------:R-:W-:Y:S01]  /*55d0*/  @P0 FMUL R72, R72, 0.25 ;  /* 0x3e80000048480820 */ /* 0x000fe20000400000 */
[C---:B-1----:R-:W-:Y:S01]  /*55e0*/  FMUL R22, R8.reuse, R71 ;  /* 0x0000004708167220 */ /* 0x042fe20000400000 */
[----:B------:R-:W-:Y:S01]  /*55f0*/  FMUL R23, R8, R70 ;  /* 0x0000004608177220 */ /* 0x000fe20000400000 */
[----:B------:R-:W-:Y:S01]  /*5600*/  VIADD R13, R2, 0xc0cafb0d ;  /* 0xc0cafb0d020d7836 */ /* 0x000fe20000000000 */
[----:B------:R-:W-:Y:S01]  /*5610*/  LOP3.LUT R12, R11, 0xff800000, RZ, 0xc0, !PT ;  /* 0xff8000000b0c7812 */ /* 0x000fe200078ec0ff */
[----:B------:R-:W-:Y:S01]  /*5620*/  @!P2 FMUL R89, R89, 16777216 ;  /* 0x4b8000005959a820 */ /* 0x000fe20000400000 */
[----:B------:R-:W-:Y:S01]  /*5630*/  @!P2 FMUL R88, R88, 16777216 ;  /* 0x4b8000005858a820 */ /* 0x000fe20000400000 */
[----:B------:R-:W-:Y:S01]  /*5640*/  F2FP.SATFINITE.E4M3.F32.PACK_AB_MERGE_C R48, R48, R49, RZ ;  /* 0x000000313030723e */ /* 0x000fe200048070ff */
[----:B------:R-:W-:Y:S01]  /*5650*/  FMUL R16, R8, R91 ;  /* 0x0000005b08107220 */ /* 0x000fe20000400000 */
[----:B------:R-:W-:Y:S01]  /*5660*/  F2FP.SATFINITE.E4M3.F32.PACK_AB_MERGE_C R44, R44, R45, RZ ;  /* 0x0000002d2c2c723e */ /* 0x000fe200048070ff */
[----:B------:R-:W-:Y:S01]  /*5670*/  FMUL R19, R8, R90 ;  /* 0x0000005a08137220 */ /* 0x000fe20000400000 */
[----:B------:R-:W-:Y:S01]  /*5680*/  F2FP.SATFINITE.E4M3.F32.PACK_AB_MERGE_C R40, R40, R41, RZ ;  /* 0x000000292828723e */ /* 0x000fe200048070ff */
[C---:B------:R-:W-:Y:S01]  /*5690*/  FMUL R26, R8.reuse, R79 ;  /* 0x0000004f081a7220 */ /* 0x040fe20000400000 */
[C---:B------:R-:W-:Y:S01]  /*56a0*/  FMUL R27, R8.reuse, R78 ;  /* 0x0000004e081b7220 */ /* 0x040fe20000400000 */
        /* <DEDUP_REMOVED lines=8> */
[----:B------:R-:W-:Y:S01]  /*5730*/  FSEL R8, RZ, -23, P1 ;  /* 0xc1b80000ff087808 */ /* 0x000fe20000800000 */
[C---:B--2---:R-:W-:Y:S01]  /*5740*/  FMUL R20, R18.reuse, R89 ;  /* 0x0000005912147220 */ /* 0x044fe20000400000 */
[----:B------:R-:W-:Y:S01]  /*5750*/  I2FP.F32.S32 R11, R12 ;  /* 0x0000000c000b7245 */ /* 0x000fe20000201400 */
[C---:B------:R-:W-:Y:S01]  /*5760*/  FMUL R21, R18.reuse, R88 ;  /* 0x0000005812157220 */ /* 0x040fe20000400000 */
[----:B------:R-:W-:Y:S01]  /*5770*/  LOP3.LUT R15, R13, 0xff800000, RZ, 0xc0, !PT ;  /* 0xff8000000d0f7812 */ /* 0x000fe200078ec0ff */
[----:B------:R-:W-:Y:S01]  /*5780*/  FMUL R24, R18, R69 ;  /* 0x0000004512187220 */ /* 0x000fe20000400000 */
[----:B------:R-:W-:Y:S01]  /*5790*/  F2FP.SATFINITE.E4M3.F32.PACK_AB_MERGE_C R22, R22, R23, RZ ;  /* 0x000000171616723e */ /* 0x000fe200048070ff */
[----:B------:R-:W-:Y:S01]  /*57a0*/  FMUL R25, R18, R68 ;  /* 0x0000004412197220 */ /* 0x000fe20000400000 */
[----:B------:R-:W-:Y:S01]  /*57b0*/  LOP3.LUT R48, R48, 0xffff, RZ, 0xc0, !PT ;  /* 0x0000ffff30307812 */ /* 0x000fe200078ec0ff */
[----:B------:R-:W-:Y:S01]  /*57c0*/  FMUL R28, R18, R77 ;  /* 0x0000004d121c7220 */ /* 0x000fe20000400000 */
[----:B------:R-:W-:Y:S01]  /*57d0*/  LOP3.LUT R40, R40, 0xffff, RZ, 0xc0, !PT ;  /* 0x0000ffff28287812 */ /* 0x000fe200078ec0ff */
[----:B------:R-:W-:Y:S01]  /*57e0*/  FMUL R29, R18, R76 ;  /* 0x0000004c121d7220 */ /* 0x000fe20000400000 */
[----:B------:R-:W-:Y:S01]  /*57f0*/  LOP3.LUT R23, R44, 0xffff, RZ, 0xc0, !PT ;  /* 0x0000ffff2c177812 */ /* 0x000fe200078ec0ff */
[C---:B------:R-:W-:Y:S01]  /*5800*/  FMUL R32, R18.reuse, R73 ;  /* 0x0000004912207220 */ /* 0x040fe20000400000 */
[----:B------:R-:W-:Y:S01]  /*5810*/  FMUL R33, R18, R72 ;  /* 0x0000004812217220 */ /* 0x000fe20000400000 */
[----:B------:R-:W-:Y:S01]  /*5820*/  F2FP.SATFINITE.E4M3.F32.PACK_AB_MERGE_C R46, R46, R47, RZ ;  /* 0x0000002f2e2e723e */ /* 0x000fe200048070ff */
[----:B------:R-:W-:Y:S01]  /*5830*/  FFMA.FTZ R13, R11, 1.1920928955078125e-07, R8 ;  /* 0x340000000b0d7823 */ /* 0x000fe20000010008 */
[----:B------:R-:W-:Y:S01]  /*5840*/  F2FP.SATFINITE.E4M3.F32.PACK_AB_MERGE_C R42, R42, R43, RZ ;  /* 0x0000002b2a2a723e */ /* 0x000fe200048070ff */
[----:B------:R-:W-:Y:S01]  /*5850*/  IMAD.IADD R9, R4, 0x1, -R9 ;  /* 0x0000000104097824 */ /* 0x000fe200078e0a09 */
[----:B------:R-:W-:Y:S01]  /*5860*/  F2FP.SATFINITE.E4M3.F32.PACK_AB_MERGE_C R38, R38, R39, RZ ;  /* 0x000000272626723e */ /* 0x000fe200048070ff */
[----:B------:R-:W0:Y:S01]  /*5870*/  LDC R72, c[0x0][0x3e8] ;  /* 0x0000fa00ff487b82 */ /* 0x000e220000000800 */
[----:B------:R-:W-:Y:S01]  /*5880*/  F2FP.SATFINITE.E4M3.F32.PACK_AB_MERGE_C R30, R30, R31, RZ ;  /* 0x0000001f1e1e723e */ /* 0x000fe200048070ff */
[----:B------:R-:W-:Y:S01]  /*5890*/  FADD R9, R9, -1 ;  /* 0xbf80000009097421 */ /* 0x000fe20000000000 */
[----:B------:R-:W-:Y:S01]  /*58a0*/  F2FP.SATFINITE.E4M3.F32.PACK_AB_MERGE_C R26, R26, R27, RZ ;  /* 0x0000001b1a1a723e */ /* 0x000fe200048070ff */
[----:B------:R-:W-:Y:S01]  /*58b0*/  IMAD.IADD R10, R3, 0x1, -R10 ;  /* 0x00000001030a7824 */ /* 0x000fe200078e0a0a */
[----:B------:R-:W-:Y:S01]  /*58c0*/  FSEL R14, RZ, -23, P3 ;  /* 0xc1b80000ff0e7808 */ /* 0x000fe20001800000 */
[----:B------:R-:W-:Y:S01]  /*58d0*/  IMAD.IADD R12, R5, 0x1, -R12 ;  /* 0x00000001050c7824 */ /* 0x000fe200078e0a0c */
[----:B------:R-:W-:Y:S01]  /*58e0*/  I2FP.F32.S32 R17, R15 ;  /* 0x0000000f00117245 */ /* 0x000fe20000201400 */
[----:B------:R-:W-:Y:S01]  /*58f0*/  IMAD.IADD R15, R2, 0x1, -R15 ;  /* 0x00000001020f7824 */ /* 0x000fe200078e0a0f */
[----:B------:R-:W-:Y:S01]  /*5900*/  PRMT R11, R40, 0x3340, R1 ;  /* 0x00003340280b7816 */ /* 0x000fe20000000001 */
[----:B------:R-:W-:Y:S01]  /*5910*/  FADD R10, R10, -1 ;  /* 0xbf8000000a0a7421 */ /* 0x000fe20000000000 */
[----:B------:R-:W-:Y:S01]  /*5920*/  PRMT R8, R48, 0x3340, R23 ;  /* 0x0000334030087816 */ /* 0x000fe20000000017 */
[----:B------:R-:W-:Y:S01]  /*5930*/  FFMA.FTZ R14, R17, 1.1920928955078125e-07, R14 ;  /* 0x34000000110e7823 */ /* 0x000fe2000001000e */
[----:B------:R-:W-:Y:S01]  /*5940*/  LOP3.LUT R46, R46, 0xffff, RZ, 0xc0, !PT ;  /* 0x0000ffff2e2e7812 */ /* 0x000fe200078ec0ff */
[----:B------:R-:W-:Y:S01]  /*5950*/  FADD R12, R12, -1 ;  /* 0xbf8000000c0c7421 */ /* 0x000fe20000000000 */
[----:B------:R-:W-:Y:S01]  /*5960*/  LOP3.LUT R38, R38, 0xffff, RZ, 0xc0, !PT ;  /* 0x0000ffff26267812 */ /* 0x000fe200078ec0ff */
[----:B------:R-:W1:Y:S01]  /*5970*/  LDCU.64 UR4, c[0x0][0x3e0] ;  /* 0x00007c00ff0477ac */ /* 0x000e620008000a00 */
[----:B------:R-:W-:-:S02]  /*5980*/  LOP3.LUT R27, R42, 0xffff, RZ, 0xc0, !PT ;  /* 0x0000ffff2a1b7812 */ /* 0x000fc400078ec0ff */
[----:B------:R-:W-:Y:S02]  /*5990*/  F2FP.SATFINITE.E4M3.F32.PACK_AB_MERGE_C R20, R20, R21, RZ ;  /* 0x000000151414723e */ /* 0x000fe400048070ff */
[----:B------:R-:W-:Y:S02]  /*59a0*/  F2FP.SATFINITE.E4M3.F32.PACK_AB_MERGE_C R32, R32, R33, RZ ;  /* 0x000000212020723e */ /* 0x000fe400048070ff */
[----:B------:R-:W-:Y:S02]  /*59b0*/  F2FP.SATFINITE.E4M3.F32.PACK_AB_MERGE_C R28, R28, R29, RZ ;  /* 0x0000001d1c1c723e */ /* 0x000fe400048070ff */
[----:B------:R-:W-:Y:S02]  /*59c0*/  F2FP.SATFINITE.E4M3.F32.PACK_AB_MERGE_C R24, R24, R25, RZ ;  /* 0x000000191818723e */ /* 0x000fe400048070ff */
[----:B------:R-:W-:Y:S02]  /*59d0*/  F2FP.SATFINITE.E4M3.F32.PACK_AB_MERGE_C R21, R16, R19, RZ ;  /* 0x000000131015723e */ /* 0x000fe400048070ff */
[----:B------:R-:W-:-:S02]  /*59e0*/  LOP3.LUT R30, R30, 0xffff, RZ, 0xc0, !PT ;  /* 0x0000ffff1e1e7812 */ /* 0x000fc400078ec0ff */
[----:B------:R-:W-:Y:S02]  /*59f0*/  LOP3.LUT R31, R26, 0xffff, RZ, 0xc0, !PT ;  /* 0x0000ffff1a1f7812 */ /* 0x000fe400078ec0ff */
[----:B------:R-:W-:Y:S01]  /*5a00*/  LOP3.LUT R44, R22, 0xffff, RZ, 0xc0, !PT ;  /* 0x0000ffff162c7812 */ /* 0x000fe200078ec0ff */
[----:B-1----:R-:W-:Y:S01]  /*5a10*/  UIMAD UR4, UR9, UR4, URZ ;  /* 0x00000004090472a4 */ /* 0x002fe2000f8e02ff */
[----:B------:R-:W-:Y:S02]  /*5a20*/  SHF.R.U32.HI R16, RZ, 0x8, R40 ;  /* 0x00000008ff107819 */ /* 0x000fe40000011628 */
[----:B------:R-:W-:Y:S02]  /*5a30*/  PRMT R19, R8, 0x5410, R11 ;  /* 0x0000541008137816 */ /* 0x000fe4000000000b */
[----:B------:R-:W-:Y:S02]  /*5a40*/  PRMT R18, R38, 0x3340, R1 ;  /* 0x0000334026127816 */ /* 0x000fe40000000001 */
[----:B------:R-:W-:-:S02]  /*5a50*/  PRMT R17, R46, 0x3340, R27 ;  /* 0x000033402e117816 */ /* 0x000fc4000000001b */
[----:B------:R-:W-:Y:S02]  /*5a60*/  SHF.R.U32.HI R11, RZ, 0x8, R23 ;  /* 0x00000008ff0b7819 */ /* 0x000fe40000011617 */
[----:B------:R-:W-:Y:S02]  /*5a70*/  LOP3.LUT R29, R32, 0xffff, RZ, 0xc0, !PT ;  /* 0x0000ffff201d7812 */ /* 0x000fe400078ec0ff */
[----:B------:R-:W-:Y:S02]  /*5a80*/  LOP3.LUT R28, R28, 0xffff, RZ, 0xc0, !PT ;  /* 0x0000ffff1c1c7812 */ /* 0x000fe400078ec0ff */
[----:B------:R-:W-:Y:S02]  /*5a90*/  LOP3.LUT R42, R24, 0xffff, RZ, 0xc0, !PT ;  /* 0x0000ffff182a7812 */ /* 0x000fe400078ec0ff */
[----:B------:R-:W-:Y:S02]  /*5aa0*/  PRMT R23, R44, 0x3340, R1 ;  /* 0x000033402c177816 */ /* 0x000fe40000000001 */
[----:B------:R-:W-:-:S02]  /*5ab0*/  PRMT R22, R30, 0x3340, R31 ;  /* 0x000033401e167816 */ /* 0x000fc4000000001f */
[----:B------:R-:W-:Y:S02]  /*5ac0*/  SHF.R.U32.HI R8, RZ, 0x8, R48 ;  /* 0x00000008ff087819 */ /* 0x000fe40000011630 */
[----:B------:R-:W-:Y:S02]  /*5ad0*/  LOP3.LUT R16, R16, 0xffff, RZ, 0xc0, !PT ;  /* 0x0000ffff10107812 */ /* 0x000fe400078ec0ff */
[----:B------:R-:W-:Y:S02]  /*5ae0*/  PRMT R25, R17, 0x5410, R18 ;  /* 0x0000541011197816 */ /* 0x000fe40000000012 */
[----:B------:R-:W-:Y:S02]  /*5af0*/  PRMT R18, R42, 0x3340, R1 ;  /* 0x000033402a127816 */ /* 0x000fe40000000001 */
[----:B------:R-:W-:Y:S02]  /*5b00*/  PRMT R17, R29, 0x3340, R28 ;  /* 0x000033401d117816 */ /* 0x000fe4000000001c */
[----:B------:R-:W-:-:S02]  /*5b10*/  PRMT R32, R22, 0x5410, R23 ;  /* 0x0000541016207816 */ /* 0x000fc40000000017 */
[----:B------:R-:W-:Y:S02]  /*5b20*/  LOP3.LUT R11, R11, 0xffff, RZ, 0xc0, !PT ;  /* 0x0000ffff0b0b7812 */ /* 0x000fe400078ec0ff */
[----:B------:R-:W-:Y:S02]  /*5b30*/  LOP3.LUT R8, R8, 0xffff, RZ, 0xc0, !PT ;  /* 0x0000ffff08087812 */ /* 0x000fe400078ec0ff */
[----:B------:R-:W-:Y:S02]  /*5b40*/  PRMT R23, R16, 0x3340, R1 ;  /* 0x0000334010177816 */ /* 0x000fe40000000001 */
[----:B------:R-:W-:Y:S02]  /*5b50*/  SHF.R.U32.HI R16, RZ, 0x8, R38 ;  /* 0x00000008ff107819 */ /* 0x000fe40000011626 */
[----:B------:R-:W-:Y:S02]  /*5b60*/  PRMT R24, R17, 0x5410, R18 ;  /* 0x0000541011187816 */ /* 0x000fe40000000012 */
[----:B------:R-:W-:-:S02]  /*5b70*/  PRMT R22, R8, 0x3340, R11 ;  /* 0x0000334008167816 */ /* 0x000fc4000000000b */
[----:B------:R-:W-:Y:S02]  /*5b80*/  SHF.R.U32.HI R18, RZ, 0x8, R28 ;  /* 0x00000008ff127819 */ /* 0x000fe4000001161c */
[----:B------:R-:W-:Y:S02]  /*5b90*/  SHF.R.U32.HI R8, RZ, 0x8, R46 ;  /* 0x00000008ff087819 */ /* 0x000fe4000001162e */
[----:B------:R-:W-:Y:S02]  /*5ba0*/  SHF.R.U32.HI R11, RZ, 0x8, R27 ;  /* 0x00000008ff0b7819 */ /* 0x000fe4000001161b */
[----:B------:R-:W-:Y:S02]  /*5bb0*/  SHF.R.U32.HI R17, RZ, 0x8, R29 ;  /* 0x00000008ff117819 */ /* 0x000fe4000001161d */
[----:B------:R-:W-:Y:S02]  /*5bc0*/  LOP3.LUT R16, R16, 0xffff, RZ, 0xc0, !PT ;  /* 0x0000ffff10107812 */ /* 0x000fe400078ec0ff */
[----:B------:R-:W-:-:S02]  /*5bd0*/  LOP3.LUT R26, R18, 0xffff, RZ, 0xc0, !PT ;  /* 0x0000ffff121a7812 */ /* 0x000fc400078ec0ff */
[----:B------:R-:W-:Y:S02]  /*5be0*/  LOP3.LUT R11, R11, 0xffff, RZ, 0xc0, !PT ;  /* 0x0000ffff0b0b7812 */ /* 0x000fe400078ec0ff */
[----:B------:R-:W-:Y:S02]  /*5bf0*/  LOP3.LUT R8, R8, 0xffff, RZ, 0xc0, !PT ;  /* 0x0000ffff08087812 */ /* 0x000fe400078ec0ff */
[----:B------:R-:W-:Y:S02]  /*5c00*/  LOP3.LUT R27, R17, 0xffff, RZ, 0xc0, !PT ;  /* 0x0000ffff111b7812 */ /* 0x000fe400078ec0ff */
[----:B------:R-:W-:Y:S02]  /*5c10*/  PRMT R18, R16, 0x3340, R1 ;  /* 0x0000334010127816 */ /* 0x000fe40000000001 */
[----:B------:R-:W-:Y:S02]  /*5c20*/  SHF.R.U32.HI R16, RZ, 0x8, R42 ;  /* 0x00000008ff107819 */ /* 0x000fe4000001162a */
[----:B------:R-:W-:-:S02]  /*5c30*/  PRMT R17, R8, 0x3340, R11 ;  /* 0x0000334008117816 */ /* 0x000fc4000000000b */
[----:B------:R-:W-:Y:S02]  /*5c40*/  PRMT R26, R27, 0x3340, R26 ;  /* 0x000033401b1a7816 */ /* 0x000fe4000000001a */
[----:B------:R-:W-:Y:S02]  /*5c50*/  SHF.R.U32.HI R11, RZ, 0x8, R31 ;  /* 0x00000008ff0b7819 */ /* 0x000fe4000001161f */
[----:B------:R-:W-:Y:S02]  /*5c60*/  SHF.R.U32.HI R8, RZ, 0x8, R30 ;  /* 0x00000008ff087819 */ /* 0x000fe4000001161e */
[----:B------:R-:W-:Y:S02]  /*5c70*/  LOP3.LUT R27, R16, 0xffff, RZ, 0xc0, !PT ;  /* 0x0000ffff101b7812 */ /* 0x000fe400078ec0ff */
[----:B------:R-:W-:Y:S02]  /*5c80*/  SHF.R.U32.HI R16, RZ, 0x8, R44 ;  /* 0x00000008ff107819 */ /* 0x000fe4000001162c */
[----:B------:R-:W-:-:S02]  /*5c90*/  LOP3.LUT R11, R11, 0xffff, RZ, 0xc0, !PT ;  /* 0x0000ffff0b0b7812 */ /* 0x000fc400078ec0ff */
[----:B------:R-:W-:Y:S02]  /*5ca0*/  LOP3.LUT R8, R8, 0xffff, RZ, 0xc0, !PT ;  /* 0x0000ffff08087812 */ /* 0x000fe400078ec0ff */
[----:B------:R-:W-:Y:S02]  /*5cb0*/  LOP3.LUT R16, R16, 0xffff, RZ, 0xc0, !PT ;  /* 0x0000ffff10107812 */ /* 0x000fe400078ec0ff */
[----:B------:R-:W-:Y:S02]  /*5cc0*/  PRMT R8, R8, 0x3340, R11 ;  /* 0x0000334008087816 */ /* 0x000fe4000000000b */
[----:B------:R-:W-:Y:S01]  /*5cd0*/  F2FP.SATFINITE.E4M3.F32.PACK_AB_MERGE_C R34, R34, R35, RZ ;  /* 0x000000232222723e */ /* 0x000fe200048070ff */
[----:B------:R-:W-:Y:S01]  /*5ce0*/  IMAD.MOV.U32 R35, RZ, RZ, 0x3dc6b27f ;  /* 0x3dc6b27fff237424 */ /* 0x000fe200078e00ff */
[----:B------:R-:W-:Y:S02]  /*5cf0*/  PRMT R11, R16, 0x3340, R1 ;  /* 0x00003340100b7816 */ /* 0x000fe40000000001 */
[----:B------:R-:W-:-:S02]  /*5d00*/  PRMT R27, R27, 0x3340, R50 ;  /* 0x000033401b1b7816 */ /* 0x000fc40000000032 */
[----:B------:R-:W-:Y:S01]  /*5d10*/  PRMT R38, R8, 0x5410, R11 ;  /* 0x0000541008267816 */ /* 0x000fe2000000000b */
[C---:B------:R-:W-:Y:S01]  /*5d20*/  FFMA.FTZ R8, R9.reuse, R35, -0.16845393180847167969 ;  /* 0xbe2c7f3009087423 */ /* 0x040fe20000010023 */
[----:B------:R-:W-:Y:S02]  /*5d30*/  LOP3.LUT R34, R34, 0xffff, RZ, 0xc0, !PT ;  /* 0x0000ffff22227812 */ /* 0x000fe400078ec0ff */
[----:B------:R-:W-:Y:S01]  /*5d40*/  F2FP.SATFINITE.E4M3.F32.PACK_AB_MERGE_C R36, R36, R37, RZ ;  /* 0x000000252424723e */ /* 0x000fe200048070ff */
[----:B------:R-:W-:Y:S01]  /*5d50*/  FFMA.FTZ R8, R9, R8, 0.1716887056827545166 ;  /* 0x3e2fcf2a09087423 */ /* 0x000fe20000010008 */
[----:B------:R-:W-:Y:S02]  /*5d60*/  PRMT R17, R17, 0x5410, R18 ;  /* 0x0000541011117816 */ /* 0x000fe40000000012 */
[----:B------:R-:W-:Y:S01]  /*5d70*/  PRMT R23, R22, 0x5410, R23 ;  /* 0x0000541016177816 */ /* 0x000fe20000000017 */
[----:B------:R-:W-:Y:S01]  /*5d80*/  FFMA.FTZ R8, R9, R8, -0.17900948226451873779 ;  /* 0xbe374e4309087423 */ /* 0x000fe20000010008 */
[----:B------:R-:W-:-:S02]  /*5d90*/  PRMT R22, R26, 0x5410, R27 ;  /* 0x000054101a167816 */ /* 0x000fc4000000001b */
[--C-:B------:R-:W-:Y:S01]  /*5da0*/  PRMT R26, R25, 0x4210, R34.reuse ;  /* 0x00004210191a7816 */ /* 0x100fe20000000022 */
[----:B------:R-:W-:Y:S01]  /*5db0*/  FFMA.FTZ R8, R9, R8, 0.20512372255325317383 ;  /* 0x3e520bf409087423 */ /* 0x000fe20000010008 */
[----:B------:R-:W-:Y:S02]  /*5dc0*/  LOP3.LUT R36, R36, 0xffff, RZ, 0xc0, !PT ;  /* 0x0000ffff24247812 */ /* 0x000fe400078ec0ff */
[----:B------:R-:W-:Y:S01]  /*5dd0*/  PRMT R34, R17, 0x5210, R34 ;  /* 0x0000521011227816 */ /* 0x000fe20000000022 */
[----:B------:R-:W-:Y:S01]  /*5de0*/  FFMA.FTZ R8, R9, R8, -0.24046532809734344482 ;  /* 0xbe763c8b09087423 */ /* 0x000fe20000010008 */
[----:B------:R-:W-:Y:S02]  /*5df0*/  LOP3.LUT R11, R20, 0xffff, RZ, 0xc0, !PT ;  /* 0x0000ffff140b7812 */ /* 0x000fe400078ec0ff */
[----:B------:R-:W-:Y:S01]  /*5e00*/  LOP3.LUT R17, R21, 0xffff, RZ, 0xc0, !PT ;  /* 0x0000ffff15117812 */ /* 0x000fe200078ec0ff */
[----:B------:R-:W-:Y:S01]  /*5e10*/  FFMA.FTZ R8, R9, R8, 0.28857114911079406738 ;  /* 0x3e93bf9909087423 */ /* 0x000fe20000010008 */
[----:B------:R-:W-:-:S02]  /*5e20*/  SHF.R.U32.HI R29, RZ, 0x5, R210 ;  /* 0x00000005ff1d7819 */ /* 0x000fc400000116d2 */
[--C-:B------:R-:W-:Y:S01]  /*5e30*/  PRMT R19, R19, 0x4210, R36.reuse ;  /* 0x0000421013137816 */ /* 0x100fe20000000024 */
[----:B------:R-:W-:Y:S01]  /*5e40*/  FFMA.FTZ R8, R9, R8, -0.36067417263984680176 ;  /* 0xbeb8aa4909087423 */ /* 0x000fe20000010008 */
[----:B------:R-:W-:Y:S02]  /*5e50*/  PRMT R27, R23, 0x5210, R36 ;  /* 0x00005210171b7816 */ /* 0x000fe40000000024 */
[--C-:B------:R-:W-:Y:S01]  /*5e60*/  PRMT R28, R24, 0x4210, R11.reuse ;  /* 0x00004210181c7816 */ /* 0x100fe2000000000b */
[C---:B------:R-:W-:Y:S01]  /*5e70*/  FFMA.FTZ R8, R9.reuse, R8, 0.48089820146560668945 ;  /* 0x3ef6384a09087423 */ /* 0x040fe20000010008 */
[----:B------:R-:W-:Y:S01]  /*5e80*/  PRMT R30, R22, 0x5210, R11 ;  /* 0x00005210161e7816 */ /* 0x000fe2000000000b */
[----:B------:R-:W-:Y:S01]  /*5e90*/  STS [R212+UR8], R19 ;  /* 0x00000013d4007988 */ /* 0x000fe20008000808 */
[--C-:B------:R-:W-:Y:S01]  /*5ea0*/  PRMT R33, R32, 0x4210, R17.reuse ;  /* 0x0000421020217816 */ /* 0x100fe20000000011 */
[C---:B------:R-:W-:Y:S01]  /*5eb0*/  FFMA.FTZ R8, R9.reuse, R8, -0.72134751081466674805 ;  /* 0xbf38aa3b09087423 */ /* 0x040fe20000010008 */
[----:B------:R-:W-:Y:S01]  /*5ec0*/  PRMT R73, R38, 0x5210, R17 ;  /* 0x0000521026497816 */ /* 0x000fe20000000011 */
[----:B------:R1:W-:Y:S01]  /*5ed0*/  STS [R212+UR8+0x80], R27 ;  /* 0x0000801bd4007988 */ /* 0x0003e20008000808 */
[----:B------:R-:W-:Y:S01]  /*5ee0*/  LOP3.LUT R11, R212, 0x40, RZ, 0x3c, !PT ;  /* 0x00000040d40b7812 */ /* 0x000fe200078e3cff */
[----:B------:R-:W-:Y:S01]  /*5ef0*/  FMUL R8, R9, R8 ;  /* 0x0000000809087220 */ /* 0x000fe20000400000 */
[----:B------:R-:W-:-:S02]  /*5f00*/  SGXT.U32 R29, R29, 0x2 ;  /* 0x000000021d1d781a */ /* 0x000fc40000000000 */
[----:B------:R-:W-:Y:S01]  /*5f10*/  LOP3.LUT R17, R212, 0x4, RZ, 0x3c, !PT ;  /* 0x00000004d4117812 */ /* 0x000fe200078e3cff */
[----:B------:R-:W-:Y:S01]  /*5f20*/  FMUL R8, R9, R8 ;  /* 0x0000000809087220 */ /* 0x000fe20000400000 */
[----:B------:R-:W-:Y:S01]  /*5f30*/  STS [R11+UR8+0x400], R26 ;  /* 0x0004001a0b007988 */ /* 0x000fe20008000808 */
[----:B0-----:R-:W-:Y:S01]  /*5f40*/  IMAD R16, R29, R72, RZ ;  /* 0x000000481d107224 */ /* 0x001fe200078e02ff */
[----:B------:R-:W-:Y:S01]  /*5f50*/  ISETP.GE.U32.AND P0, PT, R4, 0x7f800000, PT ;  /* 0x7f8000000400780c */ /* 0x000fe20003f06070 */
[----:B------:R-:W-:Y:S01]  /*5f60*/  FFMA.FTZ R9, R9, 1.4426950216293334961, R8 ;  /* 0x3fb8aa3b09097823 */ /* 0x000fe20000010008 */
[----:B------:R-:W-:Y:S01]  /*5f70*/  FADD R8, R15, -1 ;  /* 0xbf8000000f087421 */ /* 0x000fe20000000000 */
[----:B------:R0:W-:Y:S01]  /*5f80*/  STS [R11+UR8+0x480], R34 ;  /* 0x000480220b007988 */ /* 0x0001e20008000808 */
[----:B------:R-:W-:Y:S02]  /*5f90*/  IMAD R18, R72, 0x4, R16 ;  /* 0x0000000448127824 */ /* 0x000fe400078e0210 */
[----:B------:R-:W-:Y:S01]  /*5fa0*/  FFMA.FTZ R15, R12, R35, -0.16845393180847167969 ;  /* 0xbe2c7f300c0f7423 */ /* 0x000fe20000010023 */
[----:B-1----:R-:W-:Y:S01]  /*5fb0*/  LOP3.LUT R212, R212, 0x44, RZ, 0x3c, !PT ;  /* 0x00000044d4d47812 */ /* 0x002fe200078e3cff */
[----:B------:R-:W-:Y:S01]  /*5fc0*/  STS [R17+UR8+0x800], R28 ;  /* 0x0008001c11007988 */ /* 0x000fe20008000808 */
[----:B------:R-:W-:-:S02]  /*5fd0*/  IMAD R19, R72, 0x4, R18 ;  /* 0x0000000448137824 */ /* 0x000fc400078e0212 */
[----:B------:R-:W-:Y:S01]  /*5fe0*/  FFMA.FTZ R15, R12, R15, 0.1716887056827545166 ;  /* 0x3e2fcf2a0c0f7423 */ /* 0x000fe2000001000f */
[----:B------:R-:W-:Y:S01]  /*5ff0*/  FADD R68, R6, R9 ;  /* 0x0000000906447221 */ /* 0x000fe20000000000 */
[----:B------:R1:W-:Y:S01]  /*6000*/  STS [R17+UR8+0x880], R30 ;  /* 0x0008801e11007988 */ /* 0x0003e20008000808 */
[----:B------:R-:W-:Y:S02]  /*6010*/  IMAD R20, R72, 0x4, R19 ;  /* 0x0000000448147824 */ /* 0x000fe400078e0213 */
[----:B0-----:R-:W-:Y:S01]  /*6020*/  FFMA.FTZ R11, R10, R35, -0.16845393180847167969 ;  /* 0xbe2c7f300a0b7423 */ /* 0x001fe20000010023 */
[----:B------:R-:W-:Y:S01]  /*6030*/  FFMA.FTZ R15, R12, R15, -0.17900948226451873779 ;  /* 0xbe374e430c0f7423 */ /* 0x000fe2000001000f */
[----:B------:R0:W-:Y:S01]  /*6040*/  STS [R212+UR8+0xc00], R33 ;  /* 0x000c0021d4007988 */ /* 0x0001e20008000808 */
[----:B------:R-:W-:Y:S02]  /*6050*/  IMAD R21, R72, 0x4, R20 ;  /* 0x0000000448157824 */ /* 0x000fe400078e0214 */
[----:B------:R-:W-:Y:S01]  /*6060*/  FFMA.FTZ R11, R10, R11, 0.1716887056827545166 ;  /* 0x3e2fcf2a0a0b7423 */ /* 0x000fe2000001000b */
[----:B------:R-:W-:Y:S01]  /*6070*/  FFMA.FTZ R15, R12, R15, 0.20512372255325317383 ;  /* 0x3e520bf40c0f7423 */ /* 0x000fe2000001000f */
[----:B------:R-:W-:Y:S01]  /*6080*/  ISETP.GE.U32.AND P6, PT, R3, 0x7f800000, PT ;  /* 0x7f8000000300780c */ /* 0x000fe20003fc6070 */
[----:B------:R-:W-:-:S02]  /*6090*/  IMAD R22, R72, 0x4, R21 ;  /* 0x0000000448167824 */ /* 0x000fc400078e0215 */
[----:B-1----:R-:W-:Y:S01]  /*60a0*/  FFMA.FTZ R17, R8, R35, -0.16845393180847167969 ;  /* 0xbe2c7f3008117423 */ /* 0x002fe20000010023 */
[----:B------:R-:W-:Y:S01]  /*60b0*/  FFMA.FTZ R11, R10, R11, -0.17900948226451873779 ;  /* 0xbe374e430a0b7423 */ /* 0x000fe2000001000b */
[----:B------:R-:W-:Y:S01]  /*60c0*/  FFMA.FTZ R15, R12, R15, -0.24046532809734344482 ;  /* 0xbe763c8b0c0f7423 */ /* 0x000fe2000001000f */
[----:B------:R-:W-:Y:S02]  /*60d0*/  IMAD R23, R72, 0x4, R22 ;  /* 0x0000000448177824 */ /* 0x000fe400078e0216 */
[----:B------:R-:W-:Y:S01]  /*60e0*/  FFMA.FTZ R17, R8, R17, 0.1716887056827545166 ;  /* 0x3e2fcf2a08117423 */ /* 0x000fe20000010011 */
[----:B------:R-:W-:Y:S01]  /*60f0*/  FFMA.FTZ R11, R10, R11, 0.20512372255325317383 ;  /* 0x3e520bf40a0b7423 */ /* 0x000fe2000001000b */
[----:B------:R-:W-:Y:S01]  /*6100*/  FFMA.FTZ R15, R12, R15, 0.28857114911079406738 ;  /* 0x3e93bf990c0f7423 */ /* 0x000fe2000001000f */
[----:B------:R-:W-:Y:S02]  /*6110*/  IMAD R24, R72, 0x4, R23 ;  /* 0x0000000448187824 */ /* 0x000fe400078e0217 */
[----:B------:R-:W-:Y:S01]  /*6120*/  FFMA.FTZ R17, R8, R17, -0.17900948226451873779 ;  /* 0xbe374e4308117423 */ /* 0x000fe20000010011 */
[----:B------:R-:W-:Y:S01]  /*6130*/  FFMA.FTZ R11, R10, R11, -0.24046532809734344482 ;  /* 0xbe763c8b0a0b7423 */ /* 0x000fe2000001000b */
[----:B------:R-:W-:Y:S01]  /*6140*/  FFMA.FTZ R15, R12, R15, -0.36067417263984680176 ;  /* 0xbeb8aa490c0f7423 */ /* 0x000fe2000001000f */
[----:B------:R-:W-:-:S02]  /*6150*/  IMAD R25, R72, 0x4, R24 ;  /* 0x0000000448197824 */ /* 0x000fc400078e0218 */
[----:B------:R-:W-:Y:S01]  /*6160*/  FFMA.FTZ R17, R8, R17, 0.20512372255325317383 ;  /* 0x3e520bf408117423 */ /* 0x000fe20000010011 */
[----:B------:R-:W-:Y:S01]  /*6170*/  FFMA.FTZ R11, R10, R11, 0.28857114911079406738 ;  /* 0x3e93bf990a0b7423 */ /* 0x000fe2000001000b */
[----:B------:R-:W-:Y:S01]  /*6180*/  FFMA.FTZ R15, R12, R15, 0.48089820146560668945 ;  /* 0x3ef6384a0c0f7423 */ /* 0x000fe2000001000f */
[----:B------:R-:W-:Y:S02]  /*6190*/  IMAD R27, R72, 0x4, R25 ;  /* 0x00000004481b7824 */ /* 0x000fe400078e0219 */
[----:B------:R-:W-:Y:S01]  /*61a0*/  FFMA.FTZ R17, R8, R17, -0.24046532809734344482 ;  /* 0xbe763c8b08117423 */ /* 0x000fe20000010011 */
[----:B------:R-:W-:Y:S01]  /*61b0*/  FFMA.FTZ R11, R10, R11, -0.36067417263984680176 ;  /* 0xbeb8aa490a0b7423 */ /* 0x000fe2000001000b */
[----:B------:R-:W-:Y:S01]  /*61c0*/  FFMA.FTZ R15, R12, R15, -0.72134751081466674805 ;  /* 0xbf38aa3b0c0f7423 */ /* 0x000fe2000001000f */
[----:B------:R-:W-:Y:S02]  /*61d0*/  IMAD R29, R72, 0x4, R27 ;  /* 0x00000004481d7824 */ /* 0x000fe400078e021b */
[----:B------:R-:W-:Y:S01]  /*61e0*/  FFMA.FTZ R17, R8, R17, 0.28857114911079406738 ;  /* 0x3e93bf9908117423 */ /* 0x000fe20000010011 */
[----:B------:R-:W-:Y:S01]  /*61f0*/  FFMA.FTZ R11, R10, R11, 0.48089820146560668945 ;  /* 0x3ef6384a0a0b7423 */ /* 0x000fe2000001000b */
[----:B------:R-:W-:Y:S01]  /*6200*/  ISETP.GE.U32.AND P3, PT, R5, 0x7f800000, PT ;  /* 0x7f8000000500780c */ /* 0x000fe20003f66070 */
[----:B------:R-:W-:-:S02]  /*6210*/  IMAD R31, R72, 0x4, R29 ;  /* 0x00000004481f7824 */ /* 0x000fc400078e021d */
[----:B------:R-:W-:Y:S01]  /*6220*/  FFMA.FTZ R17, R8, R17, -0.36067417263984680176 ;  /* 0xbeb8aa4908117423 */ /* 0x000fe20000010011 */
[----:B------:R-:W-:Y:S01]  /*6230*/  FFMA.FTZ R11, R10, R11, -0.72134751081466674805 ;  /* 0xbf38aa3b0a0b7423 */ /* 0x000fe2000001000b */
[----:B------:R-:W-:Y:S01]  /*6240*/  FMUL R15, R12, R15 ;  /* 0x0000000f0c0f7220 */ /* 0x000fe20000400000 */
[----:B0-----:R-:W-:Y:S02]  /*6250*/  IMAD R33, R72, 0x4, R31 ;  /* 0x0000000448217824 */ /* 0x001fe400078e021f */
[----:B------:R-:W-:Y:S01]  /*6260*/  FFMA.FTZ R17, R8, R17, 0.48089820146560668945 ;  /* 0x3ef6384a08117423 */ /* 0x000fe20000010011 */
[----:B------:R-:W-:Y:S01]  /*6270*/  FMUL R11, R10, R11 ;  /* 0x0000000b0a0b7220 */ /* 0x000fe20000400000 */
[----:B------:R-:W-:Y:S01]  /*6280*/  FMUL R15, R12, R15 ;  /* 0x0000000f0c0f7220 */ /* 0x000fe20000400000 */
[----:B------:R-:W-:Y:S02]  /*6290*/  IMAD R35, R72, 0x4, R33 ;  /* 0x0000000448237824 */ /* 0x000fe400078e0221 */
[----:B------:R-:W-:Y:S01]  /*62a0*/  FFMA.FTZ R17, R8, R17, -0.72134751081466674805 ;  /* 0xbf38aa3b08117423 */ /* 0x000fe20000010011 */
[----:B------:R-:W-:Y:S01]  /*62b0*/  FMUL R11, R10, R11 ;  /* 0x0000000b0a0b7220 */ /* 0x000fe20000400000 */
[----:B------:R-:W-:Y:S01]  /*62c0*/  @P6 IMAD.MOV.U32 R6, RZ, RZ, 0x7f800000 ;  /* 0x7f800000ff066424 */ /* 0x000fe200078e00ff */
[----:B------:R-:W-:Y:S01]  /*62d0*/  ISETP.GE.U32.AND P4, PT, R2, 0x7f800000, PT ;  /* 0x7f8000000200780c */ /* 0x000fe20003f86070 */
[----:B------:R-:W-:Y:S01]  /*62e0*/  FMUL R17, R8, R17 ;  /* 0x0000001108117220 */ /* 0x000fe20000400000 */
[----:B------:R-:W-:Y:S01]  /*62f0*/  FFMA.FTZ R10, R10, 1.4426950216293334961, R11 ;  /* 0x3fb8aa3b0a0a7823 */ /* 0x000fe2000001000b */
[----:B------:R-:W-:-:S02]  /*6300*/  IMAD R37, R72, 0x4, R35 ;  /* 0x0000000448257824 */ /* 0x000fc400078e0223 */
[----:B------:R-:W-:Y:S01]  /*6310*/  FFMA.FTZ R12, R12, 1.4426950216293334961, R15 ;  /* 0x3fb8aa3b0c0c7823 */ /* 0x000fe2000001000f */
[----:B------:R-:W-:Y:S01]  /*6320*/  FMUL R17, R8, R17 ;  /* 0x0000001108117220 */ /* 0x000fe20000400000 */
[----:B------:R-:W-:Y:S01]  /*6330*/  FADD R69, R7, R10 ;  /* 0x0000000a07457221 */ /* 0x000fe20000000000 */
[----:B------:R-:W-:Y:S01]  /*6340*/  IMAD R39, R72, 0x4, R37 ;  /* 0x0000000448277824 */ /* 0x000fe200078e0225 */
[----:B------:R-:W-:Y:S01]  /*6350*/  FSETP.NEU.AND P2, PT, R4, RZ, PT ;  /* 0x000000ff0400720b */ /* 0x000fe20003f4d000 */
[----:B------:R-:W-:Y:S01]  /*6360*/  FFMA.FTZ R17, R8, 1.4426950216293334961, R17 ;  /* 0x3fb8aa3b08117823 */ /* 0x000fe20000010011 */
[----:B------:R-:W-:Y:S01]  /*6370*/  @P0 IMAD.MOV.U32 R7, RZ, RZ, 0x7f800000 ;  /* 0x7f800000ff070424 */ /* 0x000fe200078e00ff */
[----:B------:R-:W0:Y:S01]  /*6380*/  LDC.64 R8, c[0x0][0x398] ;  /* 0x0000e600ff087b82 */ /* 0x000e220000000a00 */
[----:B------:R-:W-:Y:S01]  /*6390*/  IMAD R41, R72, 0x4, R39 ;  /* 0x0000000448297824 */ /* 0x000fe200078e0227 */
[C---:B------:R-:W-:Y:S01]  /*63a0*/  FSETP.NEU.AND P1, PT, R3.reuse, RZ, PT ;  /* 0x000000ff0300720b */ /* 0x040fe20003f2d000 */
[----:B------:R-:W-:Y:S01]  /*63b0*/  @P0 FFMA.FTZ R68, R4, R7, +INF ;  /* 0x7f80000004440423 */ /* 0x000fe20000010007 */
[----:B------:R-:W-:Y:S01]  /*63c0*/  @P6 FFMA.FTZ R69, R3, R6, +INF ;  /* 0x7f80000003456423 */ /* 0x000fe20000010006 */
[----:B------:R-:W-:Y:S01]  /*63d0*/  STS [R212+UR8+0xc80], R73 ;  /* 0x000c8049d4007988 */ /* 0x000fe20008000808 */
[----:B------:R-:W-:-:S02]  /*63e0*/  @P3 IMAD.MOV.U32 R4, RZ, RZ, 0x7f800000 ;  /* 0x7f800000ff043424 */ /* 0x000fc400078e00ff */
[----:B------:R-:W-:Y:S01]  /*63f0*/  FADD R70, R13, R12 ;  /* 0x0000000c0d467221 */ /* 0x000fe20000000000 */
[----:B------:R-:W-:Y:S01]  /*6400*/  IMAD R3, R218, UR5, RZ ;  /* 0x00000005da037c24 */ /* 0x000fe2000f8e02ff */
[----:B------:R-:W-:Y:S01]  /*6410*/  BAR.SYNC.DEFER_BLOCKING 0x0 ;  /* 0x0000000000007b1d */ /* 0x000fe20000010000 */
[C---:B------:R-:W-:Y:S01]  /*6420*/  IMAD R43, R72.reuse, 0x4, R41 ;  /* 0x00000004482b7824 */ /* 0x040fe200078e0229 */
[----:B------:R-:W-:Y:S01]  /*6430*/  USHF.R.S32.HI UR5, URZ, 0x1f, UR4 ;  /* 0x0000001fff057899 */ /* 0x000fe20008011404 */
[C---:B------:R-:W-:Y:S01]  /*6440*/  @P3 FFMA.FTZ R70, R5.reuse, R4, +INF ;  /* 0x7f80000005463423 */ /* 0x040fe20000010004 */
[----:B------:R-:W-:Y:S01]  /*6450*/  SHF.R.S32.HI R4, RZ, 0x1f, R3 ;  /* 0x0000001fff047819 */ /* 0x000fe20000011403 */
[----:B------:R-:W-:Y:S01]  /*6460*/  IMAD R45, R72, 0x4, R43 ;  /* 0x00000004482d7824 */ /* 0x000fe200078e022b */
[----:B------:R-:W-:Y:S01]  /*6470*/  FSETP.NEU.AND P0, PT, R5, RZ, PT ;  /* 0x000000ff0500720b */ /* 0x000fe20003f0d000 */
[----:B------:R-:W-:Y:S02]  /*6480*/  @P4 IMAD.MOV.U32 R5, RZ, RZ, 0x7f800000 ;  /* 0x7f800000ff054424 */ /* 0x000fe400078e00ff */
[----:B------:R-:W-:Y:S01]  /*6490*/  FADD R71, R14, R17 ;  /* 0x000000110e477221 */ /* 0x000fe20000000000 */
[----:B------:R-:W-:Y:S01]  /*64a0*/  IMAD R47, R72, 0x4, R45 ;  /* 0x00000004482f7824 */ /* 0x000fe200078e022d */
[----:B------:R-:W-:Y:S01]  /*64b0*/  LOP3.LUT R62, R211, 0x4, RZ, 0x3c, !PT ;  /* 0x00000004d33e7812 */ /* 0x000fe200078e3cff */
[----:B------:R-:W-:-:S02]  /*64c0*/  @P4 FFMA.FTZ R71, R2, R5, +INF ;  /* 0x7f80000002474423 */ /* 0x000fc40000010005 */
[C---:B------:R-:W-:Y:S01]  /*64d0*/  IMAD R49, R72.reuse, 0x4, R47 ;  /* 0x0000000448317824 */ /* 0x040fe200078e022f */
[----:B0-----:R-:W-:Y:S01]  /*64e0*/  IADD3 R66, P3, P6, R3, UR4, R8 ;  /* 0x0000000403427c10 */ /* 0x001fe2000fe7e008 */
[----:B------:R-:W0:Y:S02]  /*64f0*/  LDCU UR4, c[0x0][0x3ec] ;  /* 0x00007d80ff0477ac */ /* 0x000e240008000800 */
[----:B------:R-:W-:Y:S01]  /*6500*/  IMAD R51, R72, 0x4, R49 ;  /* 0x0000000448337824 */ /* 0x000fe200078e0231 */
[----:B------:R-:W-:Y:S02]  /*6510*/  IADD3.X R82, PT, PT, R4, UR5, R9, P3, P6 ;  /* 0x0000000504527c10 */ /* 0x000fe40009fec409 */
[-C--:B------:R-:W-:Y:S01]  /*6520*/  IADD3 R4, P6, PT, R16, R66.reuse, RZ ;  /* 0x0000004210047210 */ /* 0x080fe20007fde0ff */
[----:B------:R-:W-:Y:S01]  /*6530*/  IMAD R53, R72, 0x4, R51 ;  /* 0x0000000448357824 */ /* 0x000fe200078e0233 */
[----:B------:R-:W-:Y:S01]  /*6540*/  IADD3 R6, P4, PT, R18, R66, RZ ;  /* 0x0000004212067210 */ /* 0x000fe20007f9e0ff */
[----:B------:R-:W1:Y:S01]  /*6550*/  LDS R73, [R211+UR8] ;  /* 0x00000008d3497984 */ /* 0x000e620008000800 */
[----:B------:R-:W-:Y:S01]  /*6560*/  LEA.HI.X.SX32 R5, R16, R82, 0x1, P6 ;  /* 0x0000005210057211 */ /* 0x000fe200030f0eff */
[----:B------:R-:W-:Y:S01]  /*6570*/  IMAD R55, R72, 0x4, R53 ;  /* 0x0000000448377824 */ /* 0x000fe200078e0235 */
[-C--:B------:R-:W-:Y:S01]  /*6580*/  IADD3 R8, P3, PT, R19, R66.reuse, RZ ;  /* 0x0000004213087210 */ /* 0x080fe20007f7e0ff */
[----:B------:R-:W2:Y:S01]  /*6590*/  LDS R77, [R62+UR8] ;  /* 0x000000083e4d7984 */ /* 0x000ea20008000800 */
[----:B------:R-:W-:Y:S01]  /*65a0*/  IADD3 R10, P6, PT, R20, R66, RZ ;  /* 0x00000042140a7210 */ /* 0x000fe20007fde0ff */
[----:B------:R-:W-:Y:S01]  /*65b0*/  IMAD R57, R72, 0x4, R55 ;  /* 0x0000000448397824 */ /* 0x000fe200078e0237 */
[----:B------:R-:W-:Y:S01]  /*65c0*/  LEA.HI.X.SX32 R7, R18, R82, 0x1, P4 ;  /* 0x0000005212077211 */ /* 0x000fe200020f0eff */
[----:B------:R-:W3:Y:S01]  /*65d0*/  LDS R74, [R211+UR8+0x100] ;  /* 0x00010008d34a7984 */ /* 0x000ee20008000800 */
[----:B------:R-:W-:Y:S01]  /*65e0*/  IADD3 R12, P4, PT, R21, R66, RZ ;  /* 0x00000042150c7210 */ /* 0x000fe20007f9e0ff */
[----:B------:R-:W-:Y:S01]  /*65f0*/  IMAD R59, R72, 0x4, R57 ;  /* 0x00000004483b7824 */ /* 0x000fe200078e0239 */
[-C--:B------:R-:W-:Y:S01]  /*6600*/  LEA.HI.X.SX32 R9, R19, R82.reuse, 0x1, P3 ;  /* 0x0000005213097211 */ /* 0x080fe200018f0eff */
[----:B------:R-:W4:Y:S01]  /*6610*/  LDS R78, [R62+UR8+0x100] ;  /* 0x000100083e4e7984 */ /* 0x000f220008000800 */
[----:B------:R-:W-:Y:S01]  /*6620*/  LEA.HI.X.SX32 R11, R20, R82, 0x1, P6 ;  /* 0x00000052140b7211 */ /* 0x000fe200030f0eff */
[----:B------:R-:W-:Y:S01]  /*6630*/  IMAD R61, R72, 0x4, R59 ;  /* 0x00000004483d7824 */ /* 0x000fe200078e023b */
[-C--:B------:R-:W-:Y:S01]  /*6640*/  IADD3 R14, P3, PT, R22, R66.reuse, RZ ;  /* 0x00000042160e7210 */ /* 0x080fe20007f7e0ff */
[----:B------:R-:W5:Y:S01]  /*6650*/  LDS R75, [R211+UR8+0x200] ;  /* 0x00020008d34b7984 */ /* 0x000f620008000800 */
[----:B------:R-:W-:Y:S01]  /*6660*/  IADD3 R16, P6, PT, R23, R66, RZ ;  /* 0x0000004217107210 */ /* 0x000fe20007fde0ff */
[----:B------:R-:W-:Y:S01]  /*6670*/  IMAD R63, R72, 0x4, R61 ;  /* 0x00000004483f7824 */ /* 0x000fe200078e023d */
[----:B------:R-:W-:Y:S01]  /*6680*/  LEA.HI.X.SX32 R13, R21, R82, 0x1, P4 ;  /* 0x00000052150d7211 */ /* 0x000fe200020f0eff */
[----:B------:R-:W1:Y:S01]  /*6690*/  LDS R79, [R62+UR8+0x200] ;  /* 0x000200083e4f7984 */ /* 0x000e620008000800 */
[----:B------:R-:W-:Y:S01]  /*66a0*/  IADD3 R18, P4, PT, R24, R66, RZ ;  /* 0x0000004218127210 */ /* 0x000fe20007f9e0ff */
[----:B------:R-:W-:Y:S01]  /*66b0*/  IMAD R65, R72, 0x4, R63 ;  /* 0x0000000448417824 */ /* 0x000fe200078e023f */
[-C--:B------:R-:W-:Y:S01]  /*66c0*/  LEA.HI.X.SX32 R15, R22, R82.reuse, 0x1, P3 ;  /* 0x00000052160f7211 */ /* 0x080fe200018f0eff */
[----:B------:R-:W1:Y:S01]  /*66d0*/  LDS R76, [R211+UR8+0x300] ;  /* 0x00030008d34c7984 */ /* 0x000e620008000800 */
[----:B------:R-:W-:Y:S01]  /*66e0*/  LEA.HI.X.SX32 R17, R23, R82, 0x1, P6 ;  /* 0x0000005217117211 */ /* 0x000fe200030f0eff */
[C---:B------:R-:W-:Y:S01]  /*66f0*/  IMAD R67, R72.reuse, 0x4, R65 ;  /* 0x0000000448437824 */ /* 0x040fe200078e0241 */
[-C--:B------:R-:W-:Y:S01]  /*6700*/  IADD3 R22, P6, PT, R27, R66.reuse, RZ ;  /* 0x000000421b167210 */ /* 0x080fe20007fde0ff */
[----:B------:R1:W1:Y:S01]  /*6710*/  LDS R80, [R62+UR8+0x300] ;  /* 0x000300083e507984 */ /* 0x0002620008000800 */
[----:B------:R-:W-:Y:S01]  /*6720*/  IADD3 R20, P3, PT, R25, R66, RZ ;  /* 0x0000004219147210 */ /* 0x000fe20007f7e0ff */
[----:B------:R-:W-:Y:S01]  /*6730*/  IMAD R3, R72, 0x4, R67 ;  /* 0x0000000448037824 */ /* 0x000fe200078e0243 */
[----:B------:R-:W-:Y:S01]  /*6740*/  LEA.HI.X.SX32 R19, R24, R82, 0x1, P4 ;  /* 0x0000005218137211 */ /* 0x000fe200020f0eff */
[----:B0-----:R-:W-:Y:S01]  /*6750*/  UIMAD UR4, UR9, UR4, URZ ;  /* 0x00000004090472a4 */ /* 0x001fe2000f8e02ff */
[----:B------:R-:W-:Y:S01]  /*6760*/  IADD3 R24, P4, PT, R29, R66, RZ ;  /* 0x000000421d187210 */ /* 0x000fe20007f9e0ff */
[----:B------:R-:W-:Y:S01]  /*6770*/  IMAD R72, R72, 0x4, R3 ;  /* 0x0000000448487824 */ /* 0x000fe200078e0203 */
[----:B------:R-:W-:Y:S01]  /*6780*/  LEA.HI.X.SX32 R23, R27, R82, 0x1, P6 ;  /* 0x000000521b177211 */ /* 0x000fe200030f0eff */
[----:B------:R-:W-:Y:S01]  /*6790*/  USHF.L.U32 UR6, UR4, 0x2, URZ ;  /* 0x0000000204067899 */ /* 0x000fe200080006ff */
[----:B------:R-:W-:Y:S01]  /*67a0*/  IADD3 R28, P6, PT, R33, R66, RZ ;  /* 0x00000042211c7210 */ /* 0x000fe20007fde0ff */
[----:B------:R-:W-:Y:S01]  /*67b0*/  UIMAD.WIDE UR4, UR4, 0x4, URZ ;  /* 0x00000004040478a5 */ /* 0x000fe2000f8e02ff */
[----:B------:R-:W-:-:S02]  /*67c0*/  LEA.HI.X.SX32 R21, R25, R82, 0x1, P3 ;  /* 0x0000005219157211 */ /* 0x000fc400018f0eff */
[----:B------:R-:W-:Y:S02]  /*67d0*/  IADD3 R26, P3, PT, R31, R66, RZ ;  /* 0x000000421f1a7210 */ /* 0x000fe40007f7e0ff */
[----:B------:R-:W-:Y:S02]  /*67e0*/  LEA.HI.X.SX32 R25, R29, R82, 0x1, P4 ;  /* 0x000000521d197211 */ /* 0x000fe400020f0eff */
[----:B------:R-:W-:Y:S02]  /*67f0*/  IADD3 R30, P4, PT, R35, R66, RZ ;  /* 0x00000042231e7210 */ /* 0x000fe40007f9e0ff */
[----:B------:R-:W-:Y:S02]  /*6800*/  LEA.HI.X.SX32 R29, R33, R82, 0x1, P6 ;  /* 0x00000052211d7211 */ /* 0x000fe400030f0eff */
[----:B------:R-:W-:Y:S02]  /*6810*/  IADD3 R34, P6, PT, R39, R66, RZ ;  /* 0x0000004227227210 */ /* 0x000fe40007fde0ff */
        /* <DEDUP_REMOVED lines=31> */
[-C--:B------:R-:W-:Y:S02]  /*6a10*/  LEA.HI.X.SX32 R61, R65, R82.reuse, 0x1, P4 ;  /* 0x00000052413d7211 */ /* 0x080fe400020f0eff */
[----:B-1----:R-:W-:Y:S02]  /*6a20*/  PRMT R81, R73, 0x7770, RZ ;  /* 0x0000777049517816 */ /* 0x002fe400000000ff */
[----:B------:R-:W-:Y:S02]  /*6a30*/  LEA.HI.X.SX32 R65, R3, R82, 0x1, P6 ;  /* 0x0000005203417211 */ /* 0x000fe400030f0eff */
[----:B--2---:R-:W-:Y:S01]  /*6a40*/  PRMT R3, R77, 0x7770, RZ ;  /* 0x000077704d037816 */ /* 0x004fe200000000ff */
[----:B------:R0:W-:Y:S01]  /*6a50*/  STG.E.U8 desc[UR10][R4.64], R81 ;  /* 0x0000005104007986 */ /* 0x0001e2000c10110a */
[----:B---3--:R-:W-:Y:S02]  /*6a60*/  PRMT R83, R74, 0x7770, RZ ;  /* 0x000077704a537816 */ /* 0x008fe400000000ff */
[----:B----4-:R-:W-:Y:S01]  /*6a70*/  PRMT R85, R78, 0x7770, RZ ;  /* 0x000077704e557816 */ /* 0x010fe200000000ff */
[----:B------:R1:W-:Y:S01]  /*6a80*/  STG.E.U8 desc[UR10][R6.64], R3 ;  /* 0x0000000306007986 */ /* 0x0003e2000c10110a */
[----:B-----5:R-:W-:-:S02]  /*6a90*/  PRMT R87, R75, 0x7770, RZ ;  /* 0x000077704b577816 */ /* 0x020fc400000000ff */
[----:B------:R-:W-:Y:S01]  /*6aa0*/  PRMT R89, R79, 0x7770, RZ ;  /* 0x000077704f597816 */ /* 0x000fe200000000ff */
[----:B------:R2:W-:Y:S01]  /*6ab0*/  STG.E.U8 desc[UR10][R8.64], R83 ;  /* 0x0000005308007986 */ /* 0x0005e2000c10110a */
[----:B------:R-:W-:Y:S02]  /*6ac0*/  PRMT R91, R76, 0x7770, RZ ;  /* 0x000077704c5b7816 */ /* 0x000fe400000000ff */
[-C--:B------:R-:W-:Y:S01]  /*6ad0*/  IADD3 R62, P3, PT, R67, R66.reuse, RZ ;  /* 0x00000042433e7210 */ /* 0x080fe20007f7e0ff */
[----:B------:R3:W-:Y:S01]  /*6ae0*/  STG.E.U8 desc[UR10][R10.64], R85 ;  /* 0x000000550a007986 */ /* 0x0007e2000c10110a */
[----:B0-----:R-:W-:Y:S02]  /*6af0*/  PRMT R5, R80, 0x7770, RZ ;  /* 0x0000777050057816 */ /* 0x001fe400000000ff */
[----:B------:R-:W-:Y:S01]  /*6b00*/  IADD3 R66, P4, PT, R72, R66, RZ ;  /* 0x0000004248427210 */ /* 0x000fe20007f9e0ff */
[----:B------:R0:W-:Y:S01]  /*6b10*/  STG.E.U8 desc[UR10][R12.64], R87 ;  /* 0x000000570c007986 */ /* 0x0001e2000c10110a */
[----:B-1----:R-:W-:-:S02]  /*6b20*/  PRMT R3, R73, 0x7771, RZ ;  /* 0x0000777149037816 */ /* 0x002fc400000000ff */
[----:B------:R-:W-:Y:S01]  /*6b30*/  PRMT R7, R77, 0x7771, RZ ;  /* 0x000077714d077816 */ /* 0x000fe200000000ff */
[----:B------:R1:W-:Y:S01]  /*6b40*/  STG.E.U8 desc[UR10][R14.64], R89 ;  /* 0x000000590e007986 */ /* 0x0003e2000c10110a */
[----:B--2---:R-:W-:Y:S02]  /*6b50*/  PRMT R9, R74, 0x7771, RZ ;  /* 0x000077714a097816 */ /* 0x004fe400000000ff */
[-C--:B------:R-:W-:Y:S01]  /*6b60*/  LEA.HI.X.SX32 R63, R67, R82.reuse, 0x1, P3 ;  /* 0x00000052433f7211 */ /* 0x080fe200018f0eff */
[----:B------:R-:W-:Y:S01]  /*6b70*/  STG.E.U8 desc[UR10][R16.64], R91 ;  /* 0x0000005b10007986 */ /* 0x000fe2000c10110a */
[----:B---3--:R-:W-:Y:S02]  /*6b80*/  PRMT R11, R78, 0x7771, RZ ;  /* 0x000077714e0b7816 */ /* 0x008fe400000000ff */
[----:B------:R-:W-:Y:S01]  /*6b90*/  LEA.HI.X.SX32 R67, R72, R82, 0x1, P4 ;  /* 0x0000005248437211 */ /* 0x000fe200020f0eff */
[----:B------:R2:W-:Y:S01]  /*6ba0*/  STG.E.U8 desc[UR10][R18.64], R5 ;  /* 0x0000000512007986 */ /* 0x0005e2000c10110a */
[----:B0-----:R-:W-:-:S02]  /*6bb0*/  PRMT R13, R75, 0x7771, RZ ;  /* 0x000077714b0d7816 */ /* 0x001fc400000000ff */
[----:B------:R-:W-:Y:S01]  /*6bc0*/  FSETP.NEU.AND P3, PT, R2, RZ, PT ;  /* 0x000000ff0200720b */ /* 0x000fe20003f6d000 */
[----:B------:R0:W-:Y:S01]  /*6bd0*/  STG.E.U8 desc[UR10][R20.64], R3 ;  /* 0x0000000314007986 */ /* 0x0001e2000c10110a */
[----:B-1----:R-:W-:Y:S02]  /*6be0*/  PRMT R15, R79, 0x7771, RZ ;  /* 0x000077714f0f7816 */ /* 0x002fe400000000ff */
[----:B------:R-:W-:Y:S01]  /*6bf0*/  FSEL R4, R71, -INF , P3 ;  /* 0xff80000047047808 */ /* 0x000fe20001800000 */
[----:B------:R1:W-:Y:S01]  /*6c00*/  STG.E.U8 desc[UR10][R22.64], R7 ;  /* 0x0000000716007986 */ /* 0x0003e2000c10110a */
[----:B------:R-:W-:Y:S02]  /*6c10*/  FSEL R2, R69, -INF , P1 ;  /* 0xff80000045027808 */ /* 0x000fe40000800000 */
[----:B--2---:R-:W-:Y:S01]  /*6c20*/  PRMT R5, R76, 0x7771, RZ ;  /* 0x000077714c057816 */ /* 0x004fe200000000ff */
[----:B------:R2:W-:Y:S01]  /*6c30*/  STG.E.U8 desc[UR10][R24.64], R9 ;  /* 0x0000000918007986 */ /* 0x0005e2000c10110a */
[----:B------:R-:W-:Y:S01]  /*6c40*/  FFMA R155, R4, 0.69314718246459960938, R155 ;  /* 0x3f317218049b7823 */ /* 0x000fe2000000009b */
[----:B------:R-:W-:Y:S01]  /*6c50*/  LOP3.LUT R4, R210, 0x1c, RZ, 0xc0, !PT ;  /* 0x0000001cd2047812 */ /* 0x000fe200078ec0ff */
[----:B------:R-:W-:Y:S01]  /*6c60*/  FFMA R153, R2, 0.69314718246459960938, R161 ;  /* 0x3f31721802997823 */ /* 0x000fe200000000a1 */
[----:B0-----:R-:W-:Y:S01]  /*6c70*/  PRMT R3, R80, 0x7771, RZ ;  /* 0x0000777150037816 */ /* 0x001fe200000000ff */
[----:B------:R0:W-:Y:S01]  /*6c80*/  STG.E.U8 desc[UR10][R26.64], R11 ;  /* 0x0000000b1a007986 */ /* 0x0001e2000c10110a */
[----:B------:R-:W-:-:S02]  /*6c90*/  LEA R4, R4, UR8, 0x2 ;  /* 0x0000000804047c11 */ /* 0x000fc4000f8e10ff */
[C---:B-1----:R-:W-:Y:S01]  /*6ca0*/  PRMT R7, R73.reuse, 0x7772, RZ ;  /* 0x0000777249077816 */ /* 0x042fe200000000ff */
[----:B------:R1:W-:Y:S01]  /*6cb0*/  STG.E.U8 desc[UR10][R28.64], R13 ;  /* 0x0000000d1c007986 */ /* 0x0003e2000c10110a */
[----:B------:R-:W-:Y:S02]  /*6cc0*/  PRMT R73, R73, 0x7773, RZ ;  /* 0x0000777349497816 */ /* 0x000fe400000000ff */
[C---:B--2---:R-:W-:Y:S01]  /*6cd0*/  PRMT R9, R77.reuse, 0x7772, RZ ;  /* 0x000077724d097816 */ /* 0x044fe200000000ff */
[----:B------:R2:W-:Y:S01]  /*6ce0*/  STG.E.U8 desc[UR10][R30.64], R15 ;  /* 0x0000000f1e007986 */ /* 0x0005e2000c10110a */
[----:B------:R-:W-:Y:S02]  /*6cf0*/  PRMT R77, R77, 0x7773, RZ ;  /* 0x000077734d4d7816 */ /* 0x000fe400000000ff */
[----:B0-----:R-:W-:Y:S01]  /*6d00*/  PRMT R11, R74, 0x7772, RZ ;  /* 0x000077724a0b7816 */ /* 0x001fe200000000ff */
[----:B------:R0:W-:Y:S01]  /*6d10*/  STG.E.U8 desc[UR10][R32.64], R5 ;  /* 0x0000000520007986 */ /* 0x0001e2000c10110a */
[----:B-1----:R-:W-:-:S03]  /*6d20*/  PRMT R13, R78, 0x7772, RZ ;  /* 0x000077724e0d7816 */ /* 0x002fc600000000ff */
[----:B------:R1:W-:Y:S01]  /*6d30*/  STG.E.U8 desc[UR10][R34.64], R3 ;  /* 0x0000000322007986 */ /* 0x0003e2000c10110a */
[----:B--2---:R-:W-:-:S03]  /*6d40*/  PRMT R15, R75, 0x7772, RZ ;  /* 0x000077724b0f7816 */ /* 0x004fc600000000ff */
[----:B------:R2:W-:Y:S01]  /*6d50*/  STG.E.U8 desc[UR10][R36.64], R7 ;  /* 0x0000000724007986 */ /* 0x0005e2000c10110a */
[----:B------:R-:W-:Y:S02]  /*6d60*/  PRMT R75, R75, 0x7773, RZ ;  /* 0x000077734b4b7816 */ /* 0x000fe400000000ff */
[C---:B0-----:R-:W-:Y:S01]  /*6d70*/  PRMT R5, R79.reuse, 0x7772, RZ ;  /* 0x000077724f057816 */ /* 0x041fe200000000ff */
[----:B------:R0:W-:Y:S01]  /*6d80*/  STG.E.U8 desc[UR10][R38.64], R9 ;  /* 0x0000000926007986 */ /* 0x0001e2000c10110a */
[----:B------:R-:W-:Y:S02]  /*6d90*/  PRMT R79, R79, 0x7773, RZ ;  /* 0x000077734f4f7816 */ /* 0x000fe400000000ff */
[----:B-1----:R-:W-:Y:S01]  /*6da0*/  PRMT R3, R76, 0x7772, RZ ;  /* 0x000077724c037816 */ /* 0x002fe200000000ff */
[----:B------:R1:W-:Y:S01]  /*6db0*/  STG.E.U8 desc[UR10][R40.64], R11 ;  /* 0x0000000b28007986 */ /* 0x0003e2000c10110a */
[----:B--2---:R-:W-:-:S03]  /*6dc0*/  PRMT R7, R80, 0x7772, RZ ;  /* 0x0000777250077816 */ /* 0x004fc600000000ff */
[----:B------:R2:W-:Y:S04]  /*6dd0*/  STG.E.U8 desc[UR10][R42.64], R13 ;  /* 0x0000000d2a007986 */ /* 0x0005e8000c10110a */
[----:B------:R-:W-:Y:S01]  /*6de0*/  STG.E.U8 desc[UR10][R44.64], R15 ;  /* 0x0000000f2c007986 */ /* 0x000fe2000c10110a */
[----:B0-----:R-:W-:-:S03]  /*6df0*/  PRMT R9, R74, 0x7773, RZ ;  /* 0x000077734a097816 */ /* 0x001fc600000000ff */
[----:B------:R0:W-:Y:S01]  /*6e00*/  STG.E.U8 desc[UR10][R46.64], R5 ;  /* 0x000000052e007986 */ /* 0x0001e2000c10110a */
[----:B-1----:R-:W-:-:S03]  /*6e10*/  PRMT R11, R78, 0x7773, RZ ;  /* 0x000077734e0b7816 */ /* 0x002fc600000000ff */
[----:B------:R1:W-:Y:S01]  /*6e20*/  STG.E.U8 desc[UR10][R48.64], R3 ;  /* 0x0000000330007986 */ /* 0x0003e2000c10110a */
[----:B--2---:R-:W2:Y:S03]  /*6e30*/  LDC.64 R12, c[0x0][0x3a0] ;  /* 0x0000e800ff0c7b82 */ /* 0x004ea60000000a00 */
[----:B------:R3:W-:Y:S01]  /*6e40*/  STG.E.U8 desc[UR10][R50.64], R7 ;  /* 0x0000000732007986 */ /* 0x0007e2000c10110a */
[----:B0-----:R-:W-:-:S03]  /*6e50*/  FSEL R5, R68, -INF , P2 ;  /* 0xff80000044057808 */ /* 0x001fc60001000000 */
[----:B------:R0:W-:Y:S01]  /*6e60*/  STG.E.U8 desc[UR10][R52.64], R73 ;  /* 0x0000004934007986 */ /* 0x0001e2000c10110a */
[----:B-1----:R-:W-:-:S03]  /*6e70*/  FSEL R3, R70, -INF , P0 ;  /* 0xff80000046037808 */ /* 0x002fc60000000000 */
[----:B------:R0:W-:Y:S01]  /*6e80*/  STG.E.U8 desc[UR10][R54.64], R77 ;  /* 0x0000004d36007986 */ /* 0x0001e2000c10110a */
[----:B------:R-:W-:Y:S01]  /*6e90*/  FFMA R152, R5, 0.69314718246459960938, R160 ;  /* 0x3f31721805987823 */ /* 0x000fe200000000a0 */
[----:B------:R-:W-:Y:S02]  /*6ea0*/  PRMT R5, R80, 0x7773, RZ ;  /* 0x0000777350057816 */ /* 0x000fe400000000ff */
[----:B---3--:R-:W-:Y:S01]  /*6eb0*/  PRMT R7, R76, 0x7773, RZ ;  /* 0x000077734c077816 */ /* 0x008fe200000000ff */
[----:B------:R0:W-:Y:S01]  /*6ec0*/  STG.E.U8 desc[UR10][R56.64], R9 ;  /* 0x0000000938007986 */ /* 0x0001e2000c10110a */
[----:B------:R-:W-:Y:S01]  /*6ed0*/  FFMA R154, R3, 0.69314718246459960938, R154 ;  /* 0x3f317218039a7823 */ /* 0x000fe2000000009a */
[C---:B------:R-:W-:Y:S02]  /*6ee0*/  IMAD.SHL.U32 R3, R218.reuse, 0x4, RZ ;  /* 0x00000004da037824 */ /* 0x040fe400078e00ff */
[----:B------:R0:W-:Y:S01]  /*6ef0*/  STG.E.U8 desc[UR10][R58.64], R11 ;  /* 0x0000000b3a007986 */ /* 0x0001e2000c10110a */
[----:B------:R-:W-:-:S02]  /*6f00*/  IMAD.HI R218, R218, 0x4, RZ ;  /* 0x00000004dada7827 */ /* 0x000fc400078e02ff */
[----:B--2---:R-:W-:Y:S01]  /*6f10*/  IADD3 R2, P0, P1, R3, UR6, R12 ;  /* 0x0000000603027c10 */ /* 0x004fe2000f91e00c */
[----:B------:R0:W-:Y:S03]  /*6f20*/  STG.E.U8 desc[UR10][R60.64], R75 ;  /* 0x0000004b3c007986 */ /* 0x0001e6000c10110a */
[----:B------:R-:W-:Y:S01]  /*6f30*/  IADD3.X R3, PT, PT, R218, UR5, R13, P0, P1 ;  /* 0x00000005da037c10 */ /* 0x000fe200087e240d */
[----:B------:R0:W-:Y:S04]  /*6f40*/  STG.E.U8 desc[UR10][R62.64], R79 ;  /* 0x0000004f3e007986 */ /* 0x0001e8000c10110a */
[----:B------:R0:W-:Y:S04]  /*6f50*/  STG.E.U8 desc[UR10][R64.64], R7 ;  /* 0x0000000740007986 */ /* 0x0001e8000c10110a */
[----:B------:R0:W-:Y:S01]  /*6f60*/  STG.E.U8 desc[UR10][R66.64], R5 ;  /* 0x0000000542007986 */ /* 0x0001e2000c10110a */
[----:B------:R-:W-:Y:S06]  /*6f70*/  BAR.SYNC.DEFER_BLOCKING 0x0 ;  /* 0x0000000000007b1d */ /* 0x000fec0000010000 */
[----:B------:R0:W-:Y:S02]  /*6f80*/  STS.128 [R4], R152 ;  /* 0x0000009804007388 */ /* 0x0001e40000000c00 */
[----:B------:R-:W-:Y:S06]  /*6f90*/  BAR.SYNC.DEFER_BLOCKING 0x0 ;  /* 0x0000000000007b1d */ /* 0x000fec0000010000 */
[----:B------:R-:W-:Y:S05]  /*6fa0*/  @P5 EXIT ;  /* 0x000000000000594d */ /* 0x000fea0003800000 */
[----:B0-----:R-:W0:Y:S04]  /*6fb0*/  LDS R5, [R0] ;  /* 0x0000000000057984 */ /* 0x001e280000000800 */
[----:B0-----:R-:W-:Y:S01]  /*6fc0*/  STG.E desc[UR10][R2.64], R5 ;  /* 0x0000000502007986 */ /* 0x001fe2000c10190a */
[----:B------:R-:W-:Y:S05]  /*6fd0*/  EXIT ;  /* 0x000000000000794d */ /* 0x000fea0003800000 */
.L_x_2:
[----:B------:R-:W-:-:S00]  /*6fe0*/  BRA `(.L_x_2) ;  /* 0xfffffffc00fc7947 */ /* 0x000fc0000383ffff */
[----:B------:R-:W-:-:S00]  /*6ff0*/  NOP ;  /* 0x0000000000007918 */ /* 0x000fc00000000000 */
        /* <DEDUP_REMOVED lines=8> */
.L_x_3:


//--------------------- .nv.global.init           --------------------------
	.section	.nv.global.init,"aw",@progbits
.nv.global.init:
	.type		_$_str,@object
	.size		_$_str,(.L_0 - _$_str)
_$_str:
        /*0000*/ 	.byte	0x5f, 0x5f, 0x43, 0x55, 0x44, 0x41, 0x5f, 0x46, 0x54, 0x5a, 0x00
.L_0:


//--------------------- .nv.shared.attn_fwd       --------------------------
	.section	.nv.shared.attn_fwd,"aw",@nobits
	.sectionflags	@""
	.align	16
	.zero		1024


//--------------------- .nv.shared.reserved.0     --------------------------
	.section	.nv.shared.reserved.0,"aw",@nobits
	.weak		__nv_reservedSMEM_offset_0_alias
	.size		__nv_reservedSMEM_offset_0_alias, 0, 64
	.other		__nv_reservedSMEM_offset_0_alias,@"STO_CUDA_RESERVED_SHARED STV_DEFAULT"
__nv_reservedSMEM_offset_0_alias:
	.zero		0
	.zero		64


//--------------------- .nv.constant0.attn_fwd    --------------------------
	.section	.nv.constant0.attn_fwd,"a",@progbits
	.sectionflags	@""
	.align	4
.nv.constant0.attn_fwd:
	.zero		1032


//--------------------- SYMBOLS --------------------------

	.type		.nv.reservedSmem.offset0,@object
	.size		.nv.reservedSmem.offset0,0x4
	.type		.nv.reservedSmem.cap,@object
	.size		.nv.reservedSmem.cap,0x4
